	.target	sm_100a

	.elftype	@"ET_EXEC"


//--------------------- .note.nv.tkinfo           --------------------------
	.section	.note.nv.tkinfo,"",@"SHT_NOTE"
	.sectionflags	@"SHF_NOTE_NV_TKINFO"
	.tkinfo
        /*0018*/ 	.word	0x00000002
        /*0030*/ 	.string	""
        /*0030*/ 	.string	"ptxas"
        /*0030*/ 	.string	"Cuda compilation tools, release 13.0, V13.0.88"
        /*0030*/ 	.string	"Build cuda_13.0.r13.0/compiler.36424714_0"
        /*0030*/ 	.string	"-arch sm_100a -m 64 "



//--------------------- .note.nv.cuinfo           --------------------------
	.section	.note.nv.cuinfo,"",@"SHT_NOTE"
	.sectionflags	@"SHF_NOTE_NV_CUINFO"
        /*0018*/ 	.short	0x0002
        /*001a*/ 	.short	0x0064
        /*001c*/ 	.short	0x0082
	.zero		2


//--------------------- .nv.info                  --------------------------
	.section	.nv.info,"",@"SHT_CUDA_INFO"
	.align	4


	//----- nvinfo : EIATTR_REGCOUNT
	.align		4
        /*0000*/ 	.byte	0x04, 0x2f
        /*0002*/ 	.short	(.L_19 - .L_18)
	.align		4
.L_18:
        /*0004*/ 	.word	index@(_ZN7cutlass13device_kernelINS_4gemm6kernel13GemmUniversalIN4cute5tupleIJiiiiEEENS1_10collective13CollectiveMmaINS1_35MainloopSm100TmaUmmaWarpSpecializedILi4ELi2ELi4ENS5_IJNS4_1CILi4EEENSA_ILi1EEESC_EEEEENS5_IJNSA_ILi128EEESF_NSA_ILi64EEEEEENS_6half_tENS5_IJlSC_lEEESI_NS5_IJSC_llEEENS4_8TiledMMAINS4_8MMA_AtomIJNS4_26SM100_MMA_F16BF16_2x1SM_SSISI_SI_fLi128ELi128ELNS4_4UMMA5MajorE0ELSP_1ELNSO_7ScaleInE0ELSQ_0EEEEEENS4_6LayoutINS5_IJSC_SC_SC_EEENS5_IJNSA_ILi0EEESV_SV_EEEEENS5_IJNS4_10UnderscoreESY_SY_EEEEENS4_18SM100_TMA_2SM_LOADENS4_14ComposedLayoutINS4_7SwizzleILi3ELi4ELi3EEENS4_18smem_ptr_flag_bitsILi16EEENST_INS5_IJNSA_ILi8EEESG_EEENS5_IJSG_SC_EEEEEEEvNS4_8identityENS4_28SM100_TMA_2SM_LOAD_MULTICASTENS12_IS14_S16_NST_INS5_IJSG_S17_EEENS5_IJSC_SG_EEEEEEEvS1C_EENS_8epilogue10collective18CollectiveEpilogueINS1J_23Sm100TmaWarpSpecializedILi4ELi2ELi16ELb1ELb0EEEJNS5_IJSG_SF_SG_EEENS5_IJNST_ISG_SC_EENST_INS5_IJNSA_ILi16EEENSA_ILi2EEEEEES1F_EEEEESI_SJ_SI_SJ_NS1J_6fusion15FusionCallbacksIS1N_NS1V_17LinearCombinationISI_fSI_fLNS_15FloatRoundStyleE2EEES1O_S1U_JEEENS4_5SM1004TMEM4LOAD26SM100_TMEM_LOAD_32dp32b16xENS4_13SM90_TMA_LOADENS12_INS13_ILi1ELi4ELi3EEES16_NST_INS5_IJS17_S1Q_EEENS5_IJS1Q_SC_EEEEEEENS4_39AutoVectorizingCopyWithAssumedAlignmentILi128EEENS4_14SM90_TMA_STOREES2A_S2C_S2C_EEEvvEEEEvNT_6ParamsE)
        /*0008*/ 	.word	0x0000005b


	//----- nvinfo : EIATTR_FRAME_SIZE
	.align		4
.L_19:
        /*000c*/ 	.byte	0x04, 0x11
        /*000e*/ 	.short	(.L_21 - .L_20)
	.align		4
.L_20:
        /*0010*/ 	.word	index@($__internal_2_$__cuda_sm10x_tcgen05_guardrail_trap_unallocated_columns_being_dealloced)
        /*0014*/ 	.word	0x00000000


	//----- nvinfo : EIATTR_FRAME_SIZE
	.align		4
.L_21:
        /*0018*/ 	.byte	0x04, 0x11
        /*001a*/ 	.short	(.L_23 - .L_22)
	.align		4
.L_22:
        /*001c*/ 	.word	index@($__internal_1_$__cuda_sm10x_tcgen05_guardrail_trap_phase_invalid_during_alloc)
        /*0020*/ 	.word	0x00000000


	//----- nvinfo : EIATTR_FRAME_SIZE
	.align		4
.L_23:
        /*0024*/ 	.byte	0x04, 0x11
        /*0026*/ 	.short	(.L_25 - .L_24)
	.align		4
.L_24:
        /*0028*/ 	.word	index@($__internal_0_$__cuda_sm10x_tcgen05_guardrail_trap_col_being_dealloced_not_returned_by_alloc)
        /*002c*/ 	.word	0x00000000


	//----- nvinfo : EIATTR_FRAME_SIZE
	.align		4
.L_25:
        /*0030*/ 	.byte	0x04, 0x11
        /*0032*/ 	.short	(.L_27 - .L_26)
	.align		4
.L_26:
        /*0034*/ 	.word	index@(_ZN7cutlass13device_kernelINS_4gemm6kernel13GemmUniversalIN4cute5tupleIJiiiiEEENS1_10collective13CollectiveMmaINS1_35MainloopSm100TmaUmmaWarpSpecializedILi4ELi2ELi4ENS5_IJNS4_1CILi4EEENSA_ILi1EEESC_EEEEENS5_IJNSA_ILi128EEESF_NSA_ILi64EEEEEENS_6half_tENS5_IJlSC_lEEESI_NS5_IJSC_llEEENS4_8TiledMMAINS4_8MMA_AtomIJNS4_26SM100_MMA_F16BF16_2x1SM_SSISI_SI_fLi128ELi128ELNS4_4UMMA5MajorE0ELSP_1ELNSO_7ScaleInE0ELSQ_0EEEEEENS4_6LayoutINS5_IJSC_SC_SC_EEENS5_IJNSA_ILi0EEESV_SV_EEEEENS5_IJNS4_10UnderscoreESY_SY_EEEEENS4_18SM100_TMA_2SM_LOADENS4_14ComposedLayoutINS4_7SwizzleILi3ELi4ELi3EEENS4_18smem_ptr_flag_bitsILi16EEENST_INS5_IJNSA_ILi8EEESG_EEENS5_IJSG_SC_EEEEEEEvNS4_8identityENS4_28SM100_TMA_2SM_LOAD_MULTICASTENS12_IS14_S16_NST_INS5_IJSG_S17_EEENS5_IJSC_SG_EEEEEEEvS1C_EENS_8epilogue10collective18CollectiveEpilogueINS1J_23Sm100TmaWarpSpecializedILi4ELi2ELi16ELb1ELb0EEEJNS5_IJSG_SF_SG_EEENS5_IJNST_ISG_SC_EENST_INS5_IJNSA_ILi16EEENSA_ILi2EEEEEES1F_EEEEESI_SJ_SI_SJ_NS1J_6fusion15FusionCallbacksIS1N_NS1V_17LinearCombinationISI_fSI_fLNS_15FloatRoundStyleE2EEES1O_S1U_JEEENS4_5SM1004TMEM4LOAD26SM100_TMEM_LOAD_32dp32b16xENS4_13SM90_TMA_LOADENS12_INS13_ILi1ELi4ELi3EEES16_NST_INS5_IJS17_S1Q_EEENS5_IJS1Q_SC_EEEEEEENS4_39AutoVectorizingCopyWithAssumedAlignmentILi128EEENS4_14SM90_TMA_STOREES2A_S2C_S2C_EEEvvEEEEvNT_6ParamsE)
        /*0038*/ 	.word	0x00000000


	//----- nvinfo : EIATTR_MIN_STACK_SIZE
	.align		4
.L_27:
        /*003c*/ 	.byte	0x04, 0x12
        /*003e*/ 	.short	(.L_29 - .L_28)
	.align		4
.L_28:
        /*0040*/ 	.word	index@(_ZN7cutlass13device_kernelINS_4gemm6kernel13GemmUniversalIN4cute5tupleIJiiiiEEENS1_10collective13CollectiveMmaINS1_35MainloopSm100TmaUmmaWarpSpecializedILi4ELi2ELi4ENS5_IJNS4_1CILi4EEENSA_ILi1EEESC_EEEEENS5_IJNSA_ILi128EEESF_NSA_ILi64EEEEEENS_6half_tENS5_IJlSC_lEEESI_NS5_IJSC_llEEENS4_8TiledMMAINS4_8MMA_AtomIJNS4_26SM100_MMA_F16BF16_2x1SM_SSISI_SI_fLi128ELi128ELNS4_4UMMA5MajorE0ELSP_1ELNSO_7ScaleInE0ELSQ_0EEEEEENS4_6LayoutINS5_IJSC_SC_SC_EEENS5_IJNSA_ILi0EEESV_SV_EEEEENS5_IJNS4_10UnderscoreESY_SY_EEEEENS4_18SM100_TMA_2SM_LOADENS4_14ComposedLayoutINS4_7SwizzleILi3ELi4ELi3EEENS4_18smem_ptr_flag_bitsILi16EEENST_INS5_IJNSA_ILi8EEESG_EEENS5_IJSG_SC_EEEEEEEvNS4_8identityENS4_28SM100_TMA_2SM_LOAD_MULTICASTENS12_IS14_S16_NST_INS5_IJSG_S17_EEENS5_IJSC_SG_EEEEEEEvS1C_EENS_8epilogue10collective18CollectiveEpilogueINS1J_23Sm100TmaWarpSpecializedILi4ELi2ELi16ELb1ELb0EEEJNS5_IJSG_SF_SG_EEENS5_IJNST_ISG_SC_EENST_INS5_IJNSA_ILi16EEENSA_ILi2EEEEEES1F_EEEEESI_SJ_SI_SJ_NS1J_6fusion15FusionCallbacksIS1N_NS1V_17LinearCombinationISI_fSI_fLNS_15FloatRoundStyleE2EEES1O_S1U_JEEENS4_5SM1004TMEM4LOAD26SM100_TMEM_LOAD_32dp32b16xENS4_13SM90_TMA_LOADENS12_INS13_ILi1ELi4ELi3EEES16_NST_INS5_IJS17_S1Q_EEENS5_IJS1Q_SC_EEEEEEENS4_39AutoVectorizingCopyWithAssumedAlignmentILi128EEENS4_14SM90_TMA_STOREES2A_S2C_S2C_EEEvvEEEEvNT_6ParamsE)
        /*0044*/ 	.word	0x00000000
.L_29:


//--------------------- .nv.compat                --------------------------
	.section	.nv.compat,"",@"SHT_CUDA_COMPAT_INFO"
	.align	4
        /*0000*/ 	.byte	0x02, 0x09, 0x01, 0x00, 0x02, 0x02, 0x02, 0x00, 0x02, 0x05, 0x05, 0x00, 0x03, 0x07, 0x01, 0x01
        /*0010*/ 	.byte	0x02, 0x03, 0x01, 0x00, 0x02, 0x06, 0x01, 0x00, 0x04, 0x0b, 0x08, 0x00, 0x09, 0x00, 0x00, 0x00
        /*0020*/ 	.byte	0x00, 0x00, 0x00, 0x00


//--------------------- .nv.info._ZN7cutlass13device_kernelINS_4gemm6kernel13GemmUniversalIN4cute5tupleIJiiiiEEENS1_10collective13CollectiveMmaINS1_35MainloopSm100TmaUmmaWarpSpecializedILi4ELi2ELi4ENS5_IJNS4_1CILi4EEENSA_ILi1EEESC_EEEEENS5_IJNSA_ILi128EEESF_NSA_ILi64EEEEEENS_6half_tENS5_IJlSC_lEEESI_NS5_IJSC_llEEENS4_8TiledMMAINS4_8MMA_AtomIJNS4_26SM100_MMA_F16BF16_2x1SM_SSISI_SI_fLi128ELi128ELNS4_4UMMA5MajorE0ELSP_1ELNSO_7ScaleInE0ELSQ_0EEEEEENS4_6LayoutINS5_IJSC_SC_SC_EEENS5_IJNSA_ILi0EEESV_SV_EEEEENS5_IJNS4_10UnderscoreESY_SY_EEEEENS4_18SM100_TMA_2SM_LOADENS4_14ComposedLayoutINS4_7SwizzleILi3ELi4ELi3EEENS4_18smem_ptr_flag_bitsILi16EEENST_INS5_IJNSA_ILi8EEESG_EEENS5_IJSG_SC_EEEEEEEvNS4_8identityENS4_28SM100_TMA_2SM_LOAD_MULTICASTENS12_IS14_S16_NST_INS5_IJSG_S17_EEENS5_IJSC_SG_EEEEEEEvS1C_EENS_8epilogue10collective18CollectiveEpilogueINS1J_23Sm100TmaWarpSpecializedILi4ELi2ELi16ELb1ELb0EEEJNS5_IJSG_SF_SG_EEENS5_IJNST_ISG_SC_EENST_INS5_IJNSA_ILi16EEENSA_ILi2EEEEEES1F_EEEEESI_SJ_SI_SJ_NS1J_6fusion15FusionCallbacksIS1N_NS1V_17LinearCombinationISI_fSI_fLNS_15FloatRoundStyleE2EEES1O_S1U_JEEENS4_5SM1004TMEM4LOAD26SM100_TMEM_LOAD_32dp32b16xENS4_13SM90_TMA_LOADENS12_INS13_ILi1ELi4ELi3EEES16_NST_INS5_IJS17_S1Q_EEENS5_IJS1Q_SC_EEEEEEENS4_39AutoVectorizingCopyWithAssumedAlignmentILi128EEENS4_14SM90_TMA_STOREES2A_S2C_S2C_EEEvvEEEEvNT_6ParamsE --------------------------
	.section	.nv.info._ZN7cutlass13device_kernelINS_4gemm6kernel13GemmUniversalIN4cute5tupleIJiiiiEEENS1_10collective13CollectiveMmaINS1_35MainloopSm100TmaUmmaWarpSpecializedILi4ELi2ELi4ENS5_IJNS4_1CILi4EEENSA_ILi1EEESC_EEEEENS5_IJNSA_ILi128EEESF_NSA_ILi64EEEEEENS_6half_tENS5_IJlSC_lEEESI_NS5_IJSC_llEEENS4_8TiledMMAINS4_8MMA_AtomIJNS4_26SM100_MMA_F16BF16_2x1SM_SSISI_SI_fLi128ELi128ELNS4_4UMMA5MajorE0ELSP_1ELNSO_7ScaleInE0ELSQ_0EEEEEENS4_6LayoutINS5_IJSC_SC_SC_EEENS5_IJNSA_ILi0EEESV_SV_EEEEENS5_IJNS4_10UnderscoreESY_SY_EEEEENS4_18SM100_TMA_2SM_LOADENS4_14ComposedLayoutINS4_7SwizzleILi3ELi4ELi3EEENS4_18smem_ptr_flag_bitsILi16EEENST_INS5_IJNSA_ILi8EEESG_EEENS5_IJSG_SC_EEEEEEEvNS4_8identityENS4_28SM100_TMA_2SM_LOAD_MULTICASTENS12_IS14_S16_NST_INS5_IJSG_S17_EEENS5_IJSC_SG_EEEEEEEvS1C_EENS_8epilogue10collective18CollectiveEpilogueINS1J_23Sm100TmaWarpSpecializedILi4ELi2ELi16ELb1ELb0EEEJNS5_IJSG_SF_SG_EEENS5_IJNST_ISG_SC_EENST_INS5_IJNSA_ILi16EEENSA_ILi2EEEEEES1F_EEEEESI_SJ_SI_SJ_NS1J_6fusion15FusionCallbacksIS1N_NS1V_17LinearCombinationISI_fSI_fLNS_15FloatRoundStyleE2EEES1O_S1U_JEEENS4_5SM1004TMEM4LOAD26SM100_TMEM_LOAD_32dp32b16xENS4_13SM90_TMA_LOADENS12_INS13_ILi1ELi4ELi3EEES16_NST_INS5_IJS17_S1Q_EEENS5_IJS1Q_SC_EEEEEEENS4_39AutoVectorizingCopyWithAssumedAlignmentILi128EEENS4_14SM90_TMA_STOREES2A_S2C_S2C_EEEvvEEEEvNT_6ParamsE,"",@"SHT_CUDA_INFO"
	.sectionflags	@""
	.align	4


	//----- nvinfo : EIATTR_CUDA_API_VERSION
	.align		4
        /*0000*/ 	.byte	0x04, 0x37
        /*0002*/ 	.short	(.L_31 - .L_30)
.L_30:
        /*0004*/ 	.word	0x00000082


	//----- nvinfo : EIATTR_KPARAM_INFO
	.align		4
.L_31:
        /*0008*/ 	.byte	0x04, 0x17
        /*000a*/ 	.short	(.L_33 - .L_32)
.L_32:
        /*000c*/ 	.word	0x00000000
        /*0010*/ 	.short	0x0000
        /*0012*/ 	.short	0x0000
        /*0014*/ 	.byte	0x00, 0xf0, 0x01, 0x20


	//----- nvinfo : EIATTR_AT_ENTRY_FRAGMENTS
	.align		4
.L_33:
        /*0018*/ 	.byte	0x04, 0x4f
        /*001a*/ 	.short	(.L_35 - .L_34)


	//   ....[0]....
.L_34:
        /*001c*/ 	.word	0x00000007


	//----- nvinfo : EIATTR_RESERVED_SMEM_USED
	.align		4
.L_35:
        /*0020*/ 	.byte	0x01, 0x41
	.zero		2


	//----- nvinfo : EIATTR_SPARSE_MMA_MASK
	.align		4
        /*0024*/ 	.byte	0x03, 0x50
        /*0026*/ 	.short	0x0000


	//----- nvinfo : EIATTR_TCGEN05_2CTA_USED
	.align		4
        /*0028*/ 	.byte	0x01, 0x52
	.zero		2


	//----- nvinfo : EIATTR_MAXREG_COUNT
	.align		4
        /*002c*/ 	.byte	0x03, 0x1b
        /*002e*/ 	.short	0x00ff


	//----- nvinfo : EIATTR_NUM_BARRIERS
	.align		4
        /*0030*/ 	.byte	0x02, 0x4c
        /*0032*/ 	.byte	0x07
	.zero		1


	//----- nvinfo : EIATTR_EXTERNS
	.align		4
        /*0034*/ 	.byte	0x04, 0x0f
        /*0036*/ 	.short	(.L_37 - .L_36)


	//   ....[0]....
	.align		4
.L_36:
        /*0038*/ 	.word	index@(__assertfail)


	//----- nvinfo : EIATTR_MERCURY_ISA_VERSION
	.align		4
.L_37:
        /*003c*/ 	.byte	0x03, 0x5f
        /*003e*/ 	.short	0x0101


	//----- nvinfo : EIATTR_INT_WARP_WIDE_INSTR_OFFSETS
	.align		4
        /*0040*/ 	.byte	0x04, 0x31
        /*0042*/ 	.short	(.L_39 - .L_38)


	//   ....[0]....
.L_38:
        /*0044*/ 	.word	0x00000d50


	//   ....[1]....
        /*0048*/ 	.word	0x00000df0


	//   ....[2]....
        /*004c*/ 	.word	0x00002260


	//   ....[3]....
        /*0050*/ 	.word	0x00004130


	//   ....[4]....
        /*0054*/ 	.word	0x00004150


	//   ....[5]....
        /*0058*/ 	.word	0x00004180


	//   ....[6]....
        /*005c*/ 	.word	0x00004ac0


	//   ....[7]....
        /*0060*/ 	.word	0x00004ae0


	//   ....[8]....
        /*0064*/ 	.word	0x00004bd0


	//   ....[9]....
        /*0068*/ 	.word	0x00004c90


	//   ....[10]....
        /*006c*/ 	.word	0x00004cb0


	//   ....[11]....
        /*0070*/ 	.word	0x00004da0


	//   ....[12]....
        /*0074*/ 	.word	0x00004e70


	//   ....[13]....
        /*0078*/ 	.word	0x00004e90


	//   ....[14]....
        /*007c*/ 	.word	0x00004fc0


	//   ....[15]....
        /*0080*/ 	.word	0x00005140


	//   ....[16]....
        /*0084*/ 	.word	0x00005150


	//   ....[17]....
        /*0088*/ 	.word	0x000052e0


	//----- nvinfo : EIATTR_COOP_GROUP_MASK_REGIDS
	.align		4
.L_39:
        /*008c*/ 	.byte	0x04, 0x29
        /*008e*/ 	.short	(.L_41 - .L_40)


	//   ....[0]....
.L_40:
        /*0090*/ 	.word	0xffffffff


	//   ....[1]....
        /*0094*/ 	.word	0xffffffff


	//   ....[2]....
        /*0098*/ 	.word	0xffffffff


	//   ....[3]....
        /*009c*/ 	.word	0xffffffff


	//   ....[4]....
        /*00a0*/ 	.word	0xffffffff


	//   ....[5]....
        /*00a4*/ 	.word	0xffffffff


	//   ....[6]....
        /*00a8*/ 	.word	0xffffffff


	//   ....[7]....
        /*00ac*/ 	.word	0xffffffff


	//   ....[8]....
        /*00b0*/ 	.word	0xffffffff


	//   ....[9]....
        /*00b4*/ 	.word	0xffffffff


	//   ....[10]....
        /*00b8*/ 	.word	0xffffffff


	//   ....[11]....
        /*00bc*/ 	.word	0xffffffff


	//   ....[12]....
        /*00c0*/ 	.word	0xffffffff


	//   ....[13]....
        /*00c4*/ 	.word	0xffffffff


	//----- nvinfo : EIATTR_COOP_GROUP_INSTR_OFFSETS
	.align		4
.L_41:
        /*00c8*/ 	.byte	0x04, 0x28
        /*00ca*/ 	.short	(.L_43 - .L_42)


	//   ....[0]....
.L_42:
        /*00cc*/ 	.word	0x000000c0


	//   ....[1]....
        /*00d0*/ 	.word	0x00000500


	//   ....[2]....
        /*00d4*/ 	.word	0x000006c0


	//   ....[3]....
        /*00d8*/ 	.word	0x00000850


	//   ....[4]....
        /*00dc*/ 	.word	0x00000940


	//   ....[5]....
        /*00e0*/ 	.word	0x00000aa0


	//   ....[6]....
        /*00e4*/ 	.word	0x00000c30


	//   ....[7]....
        /*00e8*/ 	.word	0x00000e70


	//   ....[8]....
        /*00ec*/ 	.word	0x00002140


	//   ....[9]....
        /*00f0*/ 	.word	0x00002f20


	//   ....[10]....
        /*00f4*/ 	.word	0x000033f0


	//   ....[11]....
        /*00f8*/ 	.word	0x00003420


	//   ....[12]....
        /*00fc*/ 	.word	0x00004030


	//   ....[13]....
        /*0100*/ 	.word	0x00004240


	//----- nvinfo : EIATTR_VRC_CTA_INIT_COUNT
	.align		4
.L_43:
        /*0104*/ 	.byte	0x02, 0x4a
        /*0106*/ 	.byte	0x80
	.zero		1


	//----- nvinfo : EIATTR_SYSCALL_OFFSETS
	.align		4
        /*0108*/ 	.byte	0x04, 0x46
        /*010a*/ 	.short	(.L_45 - .L_44)


	//   ....[0]....
.L_44:
        /*010c*/ 	.word	0x00005da0


	//   ....[1]....
        /*0110*/ 	.word	0x00005e90


	//   ....[2]....
        /*0114*/ 	.word	0x000065d0


	//   ....[3]....
        /*0118*/ 	.word	0x00006ef0


	//   ....[4]....
        /*011c*/ 	.word	0x000077b0


	//   ....[5]....
        /*0120*/ 	.word	0x00008070


	//----- nvinfo : EIATTR_MBARRIER_INSTR_OFFSETS
	.align		4
.L_45:
        /*0124*/ 	.byte	0x04, 0x39
        /*0126*/ 	.short	(.L_47 - .L_46)


	//   ....[0]....
.L_46:
        /*0128*/ 	.word	0x00000630
        /*012c*/ 	.word	0x000000ff
        /*0130*/ 	.word	0x00000000
        /*0134*/ 	.short	0x0100
        /*0136*/ 	.byte	0x07
	.zero		1


	//   ....[1]....
        /*0138*/ 	.word	0x00000640
        /*013c*/ 	.word	0x000000ff
        /*0140*/ 	.word	0x00000020
        /*0144*/ 	.short	0x0100
        /*0146*/ 	.byte	0x07
	.zero		1


	//   ....[2]....
        /*0148*/ 	.word	0x00000650
        /*014c*/ 	.word	0x000000ff
        /*0150*/ 	.word	0x00000008
        /*0154*/ 	.short	0x0100
        /*0156*/ 	.byte	0x07
	.zero		1


	//   ....[3]....
        /*0158*/ 	.word	0x00000660
        /*015c*/ 	.word	0x000000ff
        /*0160*/ 	.word	0x00000028
        /*0164*/ 	.short	0x0100
        /*0166*/ 	.byte	0x07
	.zero		1


	//   ....[4]....
        /*0168*/ 	.word	0x00000670
        /*016c*/ 	.word	0x000000ff
        /*0170*/ 	.word	0x00000010
        /*0174*/ 	.short	0x0100
        /*0176*/ 	.byte	0x07
	.zero		1


	//   ....[5]....
        /*0178*/ 	.word	0x00000680
        /*017c*/ 	.word	0x000000ff
        /*0180*/ 	.word	0x00000030
        /*0184*/ 	.short	0x0100
        /*0186*/ 	.byte	0x07
	.zero		1


	//   ....[6]....
        /*0188*/ 	.word	0x00000690
        /*018c*/ 	.word	0x000000ff
        /*0190*/ 	.word	0x00000018
        /*0194*/ 	.short	0x0100
        /*0196*/ 	.byte	0x07
	.zero		1


	//   ....[7]....
        /*0198*/ 	.word	0x000006a0
        /*019c*/ 	.word	0x000000ff
        /*01a0*/ 	.word	0x00000038
        /*01a4*/ 	.short	0x0100
        /*01a6*/ 	.byte	0x07
	.zero		1


	//   ....[8]....
        /*01a8*/ 	.word	0x000007c0
        /*01ac*/ 	.word	0x000000ff
        /*01b0*/ 	.word	0x00000040
        /*01b4*/ 	.short	0x0100
        /*01b6*/ 	.byte	0x07
	.zero		1


	//   ....[9]....
        /*01b8*/ 	.word	0x000007d0
        /*01bc*/ 	.word	0x000000ff
        /*01c0*/ 	.word	0x00000060
        /*01c4*/ 	.short	0x0100
        /*01c6*/ 	.byte	0x07
	.zero		1


	//   ....[10]....
        /*01c8*/ 	.word	0x000007e0
        /*01cc*/ 	.word	0x000000ff
        /*01d0*/ 	.word	0x00000048
        /*01d4*/ 	.short	0x0100
        /*01d6*/ 	.byte	0x07
	.zero		1


	//   ....[11]....
        /*01d8*/ 	.word	0x000007f0
        /*01dc*/ 	.word	0x000000ff
        /*01e0*/ 	.word	0x00000068
        /*01e4*/ 	.short	0x0100
        /*01e6*/ 	.byte	0x07
	.zero		1


	//   ....[12]....
        /*01e8*/ 	.word	0x00000800
        /*01ec*/ 	.word	0x000000ff
        /*01f0*/ 	.word	0x00000050
        /*01f4*/ 	.short	0x0100
        /*01f6*/ 	.byte	0x07
	.zero		1


	//   ....[13]....
        /*01f8*/ 	.word	0x00000810
        /*01fc*/ 	.word	0x000000ff
        /*0200*/ 	.word	0x00000070
        /*0204*/ 	.short	0x0100
        /*0206*/ 	.byte	0x07
	.zero		1


	//   ....[14]....
        /*0208*/ 	.word	0x00000820
        /*020c*/ 	.word	0x000000ff
        /*0210*/ 	.word	0x00000058
        /*0214*/ 	.short	0x0100
        /*0216*/ 	.byte	0x07
	.zero		1


	//   ....[15]....
        /*0218*/ 	.word	0x00000830
        /*021c*/ 	.word	0x000000ff
        /*0220*/ 	.word	0x00000078
        /*0224*/ 	.short	0x0100
        /*0226*/ 	.byte	0x07
	.zero		1


	//   ....[16]....
        /*0228*/ 	.word	0x00000910
        /*022c*/ 	.word	0x000000ff
        /*0230*/ 	.word	0x00000080
        /*0234*/ 	.short	0x0100
        /*0236*/ 	.byte	0x05
	.zero		1


	//   ....[17]....
        /*0238*/ 	.word	0x00000920
        /*023c*/ 	.word	0x000000ff
        /*0240*/ 	.word	0x00000088
        /*0244*/ 	.short	0x0100
        /*0246*/ 	.byte	0x05
	.zero		1


	//   ....[18]....
        /*0248*/ 	.word	0x00000a50
        /*024c*/ 	.word	0x000000ff
        /*0250*/ 	.word	0x00000090
        /*0254*/ 	.short	0x0100
        /*0256*/ 	.byte	0x05
	.zero		1


	//   ....[19]....
        /*0258*/ 	.word	0x00000a60
        /*025c*/ 	.word	0x000000ff
        /*0260*/ 	.word	0x000000a0
        /*0264*/ 	.short	0x0100
        /*0266*/ 	.byte	0x05
	.zero		1


	//   ....[20]....
        /*0268*/ 	.word	0x00000a70
        /*026c*/ 	.word	0x000000ff
        /*0270*/ 	.word	0x00000098
        /*0274*/ 	.short	0x0100
        /*0276*/ 	.byte	0x05
	.zero		1


	//   ....[21]....
        /*0278*/ 	.word	0x00000a80
        /*027c*/ 	.word	0x000000ff
        /*0280*/ 	.word	0x000000a8
        /*0284*/ 	.short	0x0100
        /*0286*/ 	.byte	0x05
	.zero		1


	//   ....[22]....
        /*0288*/ 	.word	0x00000ba0
        /*028c*/ 	.word	0x000000ff
        /*0290*/ 	.word	0x000000b0
        /*0294*/ 	.short	0x0100
        /*0296*/ 	.byte	0x07
	.zero		1


	//   ....[23]....
        /*0298*/ 	.word	0x00000bb0
        /*029c*/ 	.word	0x000000ff
        /*02a0*/ 	.word	0x000000d0
        /*02a4*/ 	.short	0x0100
        /*02a6*/ 	.byte	0x07
	.zero		1


	//   ....[24]....
        /*02a8*/ 	.word	0x00000bc0
        /*02ac*/ 	.word	0x000000ff
        /*02b0*/ 	.word	0x000000b8
        /*02b4*/ 	.short	0x0100
        /*02b6*/ 	.byte	0x07
	.zero		1


	//   ....[25]....
        /*02b8*/ 	.word	0x00000bd0
        /*02bc*/ 	.word	0x000000ff
        /*02c0*/ 	.word	0x000000d8
        /*02c4*/ 	.short	0x0100
        /*02c6*/ 	.byte	0x07
	.zero		1


	//   ....[26]....
        /*02c8*/ 	.word	0x00000be0
        /*02cc*/ 	.word	0x000000ff
        /*02d0*/ 	.word	0x000000c0
        /*02d4*/ 	.short	0x0100
        /*02d6*/ 	.byte	0x07
	.zero		1


	//   ....[27]....
        /*02d8*/ 	.word	0x00000bf0
        /*02dc*/ 	.word	0x000000ff
        /*02e0*/ 	.word	0x000000e0
        /*02e4*/ 	.short	0x0100
        /*02e6*/ 	.byte	0x07
	.zero		1


	//   ....[28]....
        /*02e8*/ 	.word	0x00000c00
        /*02ec*/ 	.word	0x000000ff
        /*02f0*/ 	.word	0x000000c8
        /*02f4*/ 	.short	0x0100
        /*02f6*/ 	.byte	0x07
	.zero		1


	//   ....[29]....
        /*02f8*/ 	.word	0x00000c10
        /*02fc*/ 	.word	0x000000ff
        /*0300*/ 	.word	0x000000e8
        /*0304*/ 	.short	0x0100
        /*0306*/ 	.byte	0x07
	.zero		1


	//   ....[30]....
        /*0308*/ 	.word	0x00000d00
        /*030c*/ 	.word	0x000000ff
        /*0310*/ 	.word	0x000000f0
        /*0314*/ 	.short	0x0100
        /*0316*/ 	.byte	0x05
	.zero		1


	//   ....[31]....
        /*0318*/ 	.word	0x00000d10
        /*031c*/ 	.word	0x000000ff
        /*0320*/ 	.word	0x00000100
        /*0324*/ 	.short	0x0100
        /*0326*/ 	.byte	0x05
	.zero		1


	//   ....[32]....
        /*0328*/ 	.word	0x00000d20
        /*032c*/ 	.word	0x000000ff
        /*0330*/ 	.word	0x000000f8
        /*0334*/ 	.short	0x0100
        /*0336*/ 	.byte	0x05
	.zero		1


	//   ....[33]....
        /*0338*/ 	.word	0x00000d30
        /*033c*/ 	.word	0x000000ff
        /*0340*/ 	.word	0x00000108
        /*0344*/ 	.short	0x0100
        /*0346*/ 	.byte	0x05
	.zero		1


	//   ....[34]....
        /*0348*/ 	.word	0x00000e30
        /*034c*/ 	.word	0x000000ff
        /*0350*/ 	.word	0x00000110
        /*0354*/ 	.short	0x0100
        /*0356*/ 	.byte	0x04
	.zero		1


	//   ....[35]....
        /*0358*/ 	.word	0x00001900
        /*035c*/ 	.word	0x00000003
        /*0360*/ 	.word	0x00000100
        /*0364*/ 	.short	0x010a
        /*0366*/ 	.byte	0xff
	.zero		1


	//   ....[36]....
        /*0368*/ 	.word	0x00001930
        /*036c*/ 	.word	0x00000003
        /*0370*/ 	.word	0x000000f0
        /*0374*/ 	.short	0x0101
        /*0376*/ 	.byte	0xff
	.zero		1


	//   ....[37]....
        /*0378*/ 	.word	0x00001a30
        /*037c*/ 	.word	0x000000ff
        /*0380*/ 	.word	0x00000020
        /*0384*/ 	.short	0x010a
        /*0386*/ 	.byte	0x08
	.zero		1


	//   ....[38]....
        /*0388*/ 	.word	0x00001b00
        /*038c*/ 	.word	0x000000ff
        /*0390*/ 	.word	0x00000020
        /*0394*/ 	.short	0x010a
        /*0396*/ 	.byte	0x21
	.zero		1


	//   ....[39]....
        /*0398*/ 	.word	0x00001cb0
        /*039c*/ 	.word	0x000000ff
        /*03a0*/ 	.word	0x00000020
        /*03a4*/ 	.short	0x010a
        /*03a6*/ 	.byte	0x08
	.zero		1


	//   ....[40]....
        /*03a8*/ 	.word	0x00001dd0
        /*03ac*/ 	.word	0x000000ff
        /*03b0*/ 	.word	0x00000088
        /*03b4*/ 	.short	0x0101
        /*03b6*/ 	.byte	0x06
	.zero		1


	//   ....[41]....
        /*03b8*/ 	.word	0x00001df0
        /*03bc*/ 	.word	0x000000ff
        /*03c0*/ 	.word	0x00000020
        /*03c4*/ 	.short	0x010a
        /*03c6*/ 	.byte	0x08
	.zero		1


	//   ....[42]....
        /*03c8*/ 	.word	0x00001e70
        /*03cc*/ 	.word	0x000000ff
        /*03d0*/ 	.word	0x00000020
        /*03d4*/ 	.short	0x010a
        /*03d6*/ 	.byte	0x11
	.zero		1


	//   ....[43]....
        /*03d8*/ 	.word	0x00002000
        /*03dc*/ 	.word	0x000000ff
        /*03e0*/ 	.word	0x00000020
        /*03e4*/ 	.short	0x010a
        /*03e6*/ 	.byte	0x08
	.zero		1


	//   ....[44]....
        /*03e8*/ 	.word	0x00002170
        /*03ec*/ 	.word	0x00000002
        /*03f0*/ 	.word	0x00000090
        /*03f4*/ 	.short	0x010a
        /*03f6*/ 	.byte	0xff
	.zero		1


	//   ....[45]....
        /*03f8*/ 	.word	0x00002230
        /*03fc*/ 	.word	0x00000002
        /*0400*/ 	.word	0x00000000
        /*0404*/ 	.short	0x0101
        /*0406*/ 	.byte	0xff
	.zero		1


	//   ....[46]....
        /*0408*/ 	.word	0x00002790
        /*040c*/ 	.word	0x000000ff
        /*0410*/ 	.word	0x00000000
        /*0414*/ 	.short	0x010a
        /*0416*/ 	.byte	0x04
	.zero		1


	//   ....[47]....
        /*0418*/ 	.word	0x00002820
        /*041c*/ 	.word	0x000000ff
        /*0420*/ 	.word	0x00000000
        /*0424*/ 	.short	0x010a
        /*0426*/ 	.byte	0x04
	.zero		1


	//   ....[48]....
        /*0428*/ 	.word	0x000028b0
        /*042c*/ 	.word	0x000000ff
        /*0430*/ 	.word	0x00000000
        /*0434*/ 	.short	0x010a
        /*0436*/ 	.byte	0x04
	.zero		1


	//   ....[49]....
        /*0438*/ 	.word	0x00002950
        /*043c*/ 	.word	0x00000000
        /*0440*/ 	.word	0x00000000
        /*0444*/ 	.short	0x010a
        /*0446*/ 	.byte	0xff
	.zero		1


	//   ....[50]....
        /*0448*/ 	.word	0x00002a80
        /*044c*/ 	.word	0x00000000
        /*0450*/ 	.word	0x000000f0
        /*0454*/ 	.short	0x010a
        /*0456*/ 	.byte	0xff
	.zero		1


	//   ....[51]....
        /*0458*/ 	.word	0x00002af0
        /*045c*/ 	.word	0x00000004
        /*0460*/ 	.word	0x00000000
        /*0464*/ 	.short	0x0101
        /*0466*/ 	.byte	0xff
	.zero		1


	//   ....[52]....
        /*0468*/ 	.word	0x00002b10
        /*046c*/ 	.word	0x000000ff
        /*0470*/ 	.word	0x000000a0
        /*0474*/ 	.short	0x010a
        /*0476*/ 	.byte	0x05
	.zero		1


	//   ....[53]....
        /*0478*/ 	.word	0x00002c30
        /*047c*/ 	.word	0x00000000
        /*0480*/ 	.word	0x00000090
        /*0484*/ 	.short	0x010a
        /*0486*/ 	.byte	0xff
	.zero		1


	//   ....[54]....
        /*0488*/ 	.word	0x00002d30
        /*048c*/ 	.word	0x00000000
        /*0490*/ 	.word	0x00000000
        /*0494*/ 	.short	0x0101
        /*0496*/ 	.byte	0xff
	.zero		1


	//   ....[55]....
        /*0498*/ 	.word	0x00002dc0
        /*049c*/ 	.word	0x000000ff
        /*04a0*/ 	.word	0x000000a0
        /*04a4*/ 	.short	0x0106
        /*04a6*/ 	.byte	0x05
	.zero		1


	//   ....[56]....
        /*04a8*/ 	.word	0x00002de0
        /*04ac*/ 	.word	0x000000ff
        /*04b0*/ 	.word	0x000000a0
        /*04b4*/ 	.short	0x010a
        /*04b6*/ 	.byte	0x05
	.zero		1


	//   ....[57]....
        /*04b8*/ 	.word	0x00002e70
        /*04bc*/ 	.word	0x000000ff
        /*04c0*/ 	.word	0x000000a0
        /*04c4*/ 	.short	0x0106
        /*04c6*/ 	.byte	0x04
	.zero		1


	//   ....[58]....
        /*04c8*/ 	.word	0x00002eb0
        /*04cc*/ 	.word	0x00000000
        /*04d0*/ 	.word	0x000000a0
        /*04d4*/ 	.short	0x010a
        /*04d6*/ 	.byte	0xff
	.zero		1


	//   ....[59]....
        /*04d8*/ 	.word	0x000030f0
        /*04dc*/ 	.word	0x000000ff
        /*04e0*/ 	.word	0x00000008
        /*04e4*/ 	.short	0x010a
        /*04e6*/ 	.byte	0x04
	.zero		1


	//   ....[60]....
        /*04e8*/ 	.word	0x00003110
        /*04ec*/ 	.word	0x000000ff
        /*04f0*/ 	.word	0x00000008
        /*04f4*/ 	.short	0x010a
        /*04f6*/ 	.byte	0x04
	.zero		1


	//   ....[61]....
        /*04f8*/ 	.word	0x000032a0
        /*04fc*/ 	.word	0x000000ff
        /*0500*/ 	.word	0x00000008
        /*0504*/ 	.short	0x010a
        /*0506*/ 	.byte	0x04
	.zero		1


	//   ....[62]....
        /*0508*/ 	.word	0x000032c0
        /*050c*/ 	.word	0x000000ff
        /*0510*/ 	.word	0x00000008
        /*0514*/ 	.short	0x010a
        /*0516*/ 	.byte	0x04
	.zero		1


	//   ....[63]....
        /*0518*/ 	.word	0x00003380
        /*051c*/ 	.word	0x000000ff
        /*0520*/ 	.word	0x00000000
        /*0524*/ 	.short	0x0101
        /*0526*/ 	.byte	0x05
	.zero		1


	//   ....[64]....
        /*0528*/ 	.word	0x000036b0
        /*052c*/ 	.word	0x00000000
        /*0530*/ 	.word	0x00000090
        /*0534*/ 	.short	0x010a
        /*0536*/ 	.byte	0xff
	.zero		1


	//   ....[65]....
        /*0538*/ 	.word	0x00003770
        /*053c*/ 	.word	0x00000000
        /*0540*/ 	.word	0x00000000
        /*0544*/ 	.short	0x0101
        /*0546*/ 	.byte	0xff
	.zero		1


	//   ....[66]....
        /*0548*/ 	.word	0x00003830
        /*054c*/ 	.word	0x000000ff
        /*0550*/ 	.word	0x00000000
        /*0554*/ 	.short	0x010a
        /*0556*/ 	.byte	0x06
	.zero		1


	//   ....[67]....
        /*0558*/ 	.word	0x00003840
        /*055c*/ 	.word	0x000000ff
        /*0560*/ 	.word	0x000000d0
        /*0564*/ 	.short	0x010a
        /*0566*/ 	.byte	0x07
	.zero		1


	//   ....[68]....
        /*0568*/ 	.word	0x000038f0
        /*056c*/ 	.word	0x000000ff
        /*0570*/ 	.word	0x00000000
        /*0574*/ 	.short	0x010a
        /*0576*/ 	.byte	0x06
	.zero		1


	//   ....[69]....
        /*0578*/ 	.word	0x00003a20
        /*057c*/ 	.word	0x000000ff
        /*0580*/ 	.word	0x00000000
        /*0584*/ 	.short	0x010a
        /*0586*/ 	.byte	0x1e
	.zero		1


	//   ....[70]....
        /*0588*/ 	.word	0x00003d20
        /*058c*/ 	.word	0x000000ff
        /*0590*/ 	.word	0x00000000
        /*0594*/ 	.short	0x010a
        /*0596*/ 	.byte	0x07
	.zero		1


	//   ....[71]....
        /*0598*/ 	.word	0x00003db0
        /*059c*/ 	.word	0x000000ff
        /*05a0*/ 	.word	0x00000000
        /*05a4*/ 	.short	0x010a
        /*05a6*/ 	.byte	0x07
	.zero		1


	//   ....[72]....
        /*05a8*/ 	.word	0x00003e40
        /*05ac*/ 	.word	0x000000ff
        /*05b0*/ 	.word	0x00000000
        /*05b4*/ 	.short	0x010a
        /*05b6*/ 	.byte	0x07
	.zero		1


	//   ....[73]....
        /*05b8*/ 	.word	0x00003ee0
        /*05bc*/ 	.word	0x00000000
        /*05c0*/ 	.word	0x00000000
        /*05c4*/ 	.short	0x010a
        /*05c6*/ 	.byte	0xff
	.zero		1


	//   ....[74]....
        /*05c8*/ 	.word	0x00003f20
        /*05cc*/ 	.word	0x00000000
        /*05d0*/ 	.word	0x00000000
        /*05d4*/ 	.short	0x010a
        /*05d6*/ 	.byte	0xff
	.zero		1


	//   ....[75]....
        /*05d8*/ 	.word	0x00003f90
        /*05dc*/ 	.word	0x000000ff
        /*05e0*/ 	.word	0x00000000
        /*05e4*/ 	.short	0x0101
        /*05e6*/ 	.byte	0x06
	.zero		1


	//   ....[76]....
        /*05e8*/ 	.word	0x00003fd0
        /*05ec*/ 	.word	0x000000ff
        /*05f0*/ 	.word	0x00000110
        /*05f4*/ 	.short	0x010a
        /*05f6*/ 	.byte	0x05
	.zero		1


	//   ....[77]....
        /*05f8*/ 	.word	0x00004020
        /*05fc*/ 	.word	0x000000ff
        /*0600*/ 	.word	0x00000000
        /*0604*/ 	.short	0x0101
        /*0606*/ 	.byte	0x06
	.zero		1


	//   ....[78]....
        /*0608*/ 	.word	0x00004470
        /*060c*/ 	.word	0x00000000
        /*0610*/ 	.word	0x00000090
        /*0614*/ 	.short	0x010a
        /*0616*/ 	.byte	0xff
	.zero		1


	//   ....[79]....
        /*0618*/ 	.word	0x00004530
        /*061c*/ 	.word	0x00000000
        /*0620*/ 	.word	0x00000000
        /*0624*/ 	.short	0x0101
        /*0626*/ 	.byte	0xff
	.zero		1


	//   ....[80]....
        /*0628*/ 	.word	0x00004850
        /*062c*/ 	.word	0x000000ff
        /*0630*/ 	.word	0x00000088
        /*0634*/ 	.short	0x010a
        /*0636*/ 	.byte	0x07
	.zero		1


	//   ....[81]....
        /*0638*/ 	.word	0x00004a40
        /*063c*/ 	.word	0x000000ff
        /*0640*/ 	.word	0x00000060
        /*0644*/ 	.short	0x010a
        /*0646*/ 	.byte	0x07
	.zero		1


	//   ....[82]....
        /*0648*/ 	.word	0x00004c30
        /*064c*/ 	.word	0x000000ff
        /*0650*/ 	.word	0x00000040
        /*0654*/ 	.short	0x010b
        /*0656*/ 	.byte	0x07
	.zero		1


	//   ....[83]....
        /*0658*/ 	.word	0x00004c40
        /*065c*/ 	.word	0x000000ff
        /*0660*/ 	.word	0x00000000
        /*0664*/ 	.short	0x0101
        /*0666*/ 	.byte	0x0e
	.zero		1


	//   ....[84]....
        /*0668*/ 	.word	0x00004c60
        /*066c*/ 	.word	0x000000ff
        /*0670*/ 	.word	0x00000068
        /*0674*/ 	.short	0x010a
        /*0676*/ 	.byte	0x07
	.zero		1


	//   ....[85]....
        /*0678*/ 	.word	0x00004e10
        /*067c*/ 	.word	0x000000ff
        /*0680*/ 	.word	0x00000048
        /*0684*/ 	.short	0x010b
        /*0686*/ 	.byte	0x07
	.zero		1


	//   ....[86]....
        /*0688*/ 	.word	0x00004e20
        /*068c*/ 	.word	0x000000ff
        /*0690*/ 	.word	0x00000000
        /*0694*/ 	.short	0x0101
        /*0696*/ 	.byte	0x0e
	.zero		1


	//   ....[87]....
        /*0698*/ 	.word	0x00004e30
        /*069c*/ 	.word	0x000000ff
        /*06a0*/ 	.word	0x00000070
        /*06a4*/ 	.short	0x010a
        /*06a6*/ 	.byte	0x07
	.zero		1


	//   ....[88]....
        /*06a8*/ 	.word	0x00005060
        /*06ac*/ 	.word	0x000000ff
        /*06b0*/ 	.word	0x00000050
        /*06b4*/ 	.short	0x010b
        /*06b6*/ 	.byte	0x07
	.zero		1


	//   ....[89]....
        /*06b8*/ 	.word	0x000050d0
        /*06bc*/ 	.word	0x000000ff
        /*06c0*/ 	.word	0x00000000
        /*06c4*/ 	.short	0x0101
        /*06c6*/ 	.byte	0x0e
	.zero		1


	//   ....[90]....
        /*06c8*/ 	.word	0x00005110
        /*06cc*/ 	.word	0x000000ff
        /*06d0*/ 	.word	0x00000078
        /*06d4*/ 	.short	0x010a
        /*06d6*/ 	.byte	0x07
	.zero		1


	//   ....[91]....
        /*06d8*/ 	.word	0x00005340
        /*06dc*/ 	.word	0x000000ff
        /*06e0*/ 	.word	0x00000058
        /*06e4*/ 	.short	0x010b
        /*06e6*/ 	.byte	0x07
	.zero		1


	//   ....[92]....
        /*06e8*/ 	.word	0x00005360
        /*06ec*/ 	.word	0x000000ff
        /*06f0*/ 	.word	0x00000000
        /*06f4*/ 	.short	0x0101
        /*06f6*/ 	.byte	0x0d
	.zero		1


	//   ....[93]....
        /*06f8*/ 	.word	0x00005390
        /*06fc*/ 	.word	0x000000ff
        /*0700*/ 	.word	0x00000060
        /*0704*/ 	.short	0x010a
        /*0706*/ 	.byte	0x07
	.zero		1


	//   ....[94]....
        /*0708*/ 	.word	0x000053b0
        /*070c*/ 	.word	0x000000ff
        /*0710*/ 	.word	0x00000068
        /*0714*/ 	.short	0x010a
        /*0716*/ 	.byte	0x07
	.zero		1


	//   ....[95]....
        /*0718*/ 	.word	0x000053d0
        /*071c*/ 	.word	0x000000ff
        /*0720*/ 	.word	0x00000070
        /*0724*/ 	.short	0x010a
        /*0726*/ 	.byte	0x07
	.zero		1


	//   ....[96]....
        /*0728*/ 	.word	0x00005410
        /*072c*/ 	.word	0x00000000
        /*0730*/ 	.word	0x00000078
        /*0734*/ 	.short	0x010a
        /*0736*/ 	.byte	0xff
	.zero		1


	//   ....[97]....
        /*0738*/ 	.word	0x00005760
        /*073c*/ 	.word	0x00000000
        /*0740*/ 	.word	0x00000090
        /*0744*/ 	.short	0x010a
        /*0746*/ 	.byte	0xff
	.zero		1


	//   ....[98]....
        /*0748*/ 	.word	0x00005870
        /*074c*/ 	.word	0x00000000
        /*0750*/ 	.word	0x00000000
        /*0754*/ 	.short	0x0101
        /*0756*/ 	.byte	0xff
	.zero		1


	//   ....[99]....
        /*0758*/ 	.word	0x00006290
        /*075c*/ 	.word	0x000000ff
        /*0760*/ 	.word	0x00000040
        /*0764*/ 	.short	0x010a
        /*0766*/ 	.byte	0x30
	.zero		1


	//   ....[100]....
        /*0768*/ 	.word	0x000062d0
        /*076c*/ 	.word	0x0000004a
        /*0770*/ 	.word	0x000000b0
        /*0774*/ 	.short	0x010a
        /*0776*/ 	.byte	0xff
	.zero		1


	//   ....[101]....
        /*0778*/ 	.word	0x000063e0
        /*077c*/ 	.word	0x000000ff
        /*0780*/ 	.word	0x00000040
        /*0784*/ 	.short	0x010a
        /*0786*/ 	.byte	0x30
	.zero		1


	//   ....[102]....
        /*0788*/ 	.word	0x000064b0
        /*078c*/ 	.word	0x0000004a
        /*0790*/ 	.word	0x000000b0
        /*0794*/ 	.short	0x010a
        /*0796*/ 	.byte	0xff
	.zero		1


	//   ....[103]....
        /*0798*/ 	.word	0x00006c60
        /*079c*/ 	.word	0x00000000
        /*07a0*/ 	.word	0x00000000
        /*07a4*/ 	.short	0x0101
        /*07a6*/ 	.byte	0xff
	.zero		1


	//   ....[104]....
        /*07a8*/ 	.word	0x00006c70
        /*07ac*/ 	.word	0x00000003
        /*07b0*/ 	.word	0x00000040
        /*07b4*/ 	.short	0x010a
        /*07b6*/ 	.byte	0xff
	.zero		1


	//   ....[105]....
        /*07b8*/ 	.word	0x00006d30
        /*07bc*/ 	.word	0x00000003
        /*07c0*/ 	.word	0x00000040
        /*07c4*/ 	.short	0x010a
        /*07c6*/ 	.byte	0xff
	.zero		1


	//   ....[106]....
        /*07c8*/ 	.word	0x00007520
        /*07cc*/ 	.word	0x00000052
        /*07d0*/ 	.word	0x00000000
        /*07d4*/ 	.short	0x0101
        /*07d6*/ 	.byte	0xff
	.zero		1


	//   ....[107]....
        /*07d8*/ 	.word	0x00007540
        /*07dc*/ 	.word	0x00000053
        /*07e0*/ 	.word	0x00000040
        /*07e4*/ 	.short	0x010a
        /*07e6*/ 	.byte	0xff
	.zero		1


	//   ....[108]....
        /*07e8*/ 	.word	0x000075f0
        /*07ec*/ 	.word	0x00000053
        /*07f0*/ 	.word	0x00000040
        /*07f4*/ 	.short	0x010a
        /*07f6*/ 	.byte	0xff
	.zero		1


	//   ....[109]....
        /*07f8*/ 	.word	0x00007de0
        /*07fc*/ 	.word	0x00000052
        /*0800*/ 	.word	0x00000000
        /*0804*/ 	.short	0x0101
        /*0806*/ 	.byte	0xff
	.zero		1


	//   ....[110]....
        /*0808*/ 	.word	0x00007e00
        /*080c*/ 	.word	0x00000058
        /*0810*/ 	.word	0x00000040
        /*0814*/ 	.short	0x010a
        /*0816*/ 	.byte	0xff
	.zero		1


	//   ....[111]....
        /*0818*/ 	.word	0x00007eb0
        /*081c*/ 	.word	0x00000058
        /*0820*/ 	.word	0x00000040
        /*0824*/ 	.short	0x010a
        /*0826*/ 	.byte	0xff
	.zero		1


	//   ....[112]....
        /*0828*/ 	.word	0x00008160
        /*082c*/ 	.word	0x0000004a
        /*0830*/ 	.word	0x00000000
        /*0834*/ 	.short	0x0101
        /*0836*/ 	.byte	0xff
	.zero		1


	//   ....[113]....
        /*0838*/ 	.word	0x000086f0
        /*083c*/ 	.word	0x00000002
        /*0840*/ 	.word	0x00000000
        /*0844*/ 	.short	0x0101
        /*0846*/ 	.byte	0xff
	.zero		1


	//   ....[114]....
        /*0848*/ 	.word	0x00008960
        /*084c*/ 	.word	0x000000ff
        /*0850*/ 	.word	0x00000000
        /*0854*/ 	.short	0x0101
        /*0856*/ 	.byte	0x04
	.zero		1


	//   ....[115]....
        /*0858*/ 	.word	0x00008980
        /*085c*/ 	.word	0x00000003
        /*0860*/ 	.word	0x00000100
        /*0864*/ 	.short	0x010a
        /*0866*/ 	.byte	0xff
	.zero		1


	//   ....[116]....
        /*0868*/ 	.word	0x000089e0
        /*086c*/ 	.word	0x00000002
        /*0870*/ 	.word	0x00000020
        /*0874*/ 	.short	0x010a
        /*0876*/ 	.byte	0xff
	.zero		1


	//   ....[117]....
        /*0878*/ 	.word	0x00008a40
        /*087c*/ 	.word	0x00000002
        /*0880*/ 	.word	0x00000020
        /*0884*/ 	.short	0x010a
        /*0886*/ 	.byte	0xff
	.zero		1


	//   ....[118]....
        /*0888*/ 	.word	0x00008a90
        /*088c*/ 	.word	0x00000002
        /*0890*/ 	.word	0x00000090
        /*0894*/ 	.short	0x010a
        /*0896*/ 	.byte	0xff
	.zero		1


	//   ....[119]....
        /*0898*/ 	.word	0x00008af0
        /*089c*/ 	.word	0x00000000
        /*08a0*/ 	.word	0x00000000
        /*08a4*/ 	.short	0x010a
        /*08a6*/ 	.byte	0xff
	.zero		1


	//   ....[120]....
        /*08a8*/ 	.word	0x00008b50
        /*08ac*/ 	.word	0x00000000
        /*08b0*/ 	.word	0x00000000
        /*08b4*/ 	.short	0x010a
        /*08b6*/ 	.byte	0xff
	.zero		1


	//   ....[121]....
        /*08b8*/ 	.word	0x00008bb0
        /*08bc*/ 	.word	0x00000000
        /*08c0*/ 	.word	0x00000000
        /*08c4*/ 	.short	0x010a
        /*08c6*/ 	.byte	0xff
	.zero		1


	//   ....[122]....
        /*08c8*/ 	.word	0x00008c00
        /*08cc*/ 	.word	0x00000000
        /*08d0*/ 	.word	0x000000f0
        /*08d4*/ 	.short	0x010a
        /*08d6*/ 	.byte	0xff
	.zero		1


	//   ....[123]....
        /*08d8*/ 	.word	0x00008c60
        /*08dc*/ 	.word	0x00000000
        /*08e0*/ 	.word	0x000000a0
        /*08e4*/ 	.short	0x010a
        /*08e6*/ 	.byte	0xff
	.zero		1


	//   ....[124]....
        /*08e8*/ 	.word	0x00008cb0
        /*08ec*/ 	.word	0x00000000
        /*08f0*/ 	.word	0x00000090
        /*08f4*/ 	.short	0x010a
        /*08f6*/ 	.byte	0xff
	.zero		1


	//   ....[125]....
        /*08f8*/ 	.word	0x00008d10
        /*08fc*/ 	.word	0x00000000
        /*0900*/ 	.word	0x000000a0
        /*0904*/ 	.short	0x010a
        /*0906*/ 	.byte	0xff
	.zero		1


	//   ....[126]....
        /*0908*/ 	.word	0x00008d70
        /*090c*/ 	.word	0x00000004
        /*0910*/ 	.word	0x00000008
        /*0914*/ 	.short	0x010a
        /*0916*/ 	.byte	0xff
	.zero		1


	//   ....[127]....
        /*0918*/ 	.word	0x00008e50
        /*091c*/ 	.word	0x00000002
        /*0920*/ 	.word	0x00000008
        /*0924*/ 	.short	0x010a
        /*0926*/ 	.byte	0xff
	.zero		1


	//   ....[128]....
        /*0928*/ 	.word	0x00008ea0
        /*092c*/ 	.word	0x00000000
        /*0930*/ 	.word	0x00000090
        /*0934*/ 	.short	0x010a
        /*0936*/ 	.byte	0xff
	.zero		1


	//   ....[129]....
        /*0938*/ 	.word	0x00008f00
        /*093c*/ 	.word	0x00000000
        /*0940*/ 	.word	0x000000d0
        /*0944*/ 	.short	0x010a
        /*0946*/ 	.byte	0xff
	.zero		1


	//   ....[130]....
        /*0948*/ 	.word	0x00008f60
        /*094c*/ 	.word	0x00000000
        /*0950*/ 	.word	0x00000000
        /*0954*/ 	.short	0x010a
        /*0956*/ 	.byte	0xff
	.zero		1


	//   ....[131]....
        /*0958*/ 	.word	0x00008fc0
        /*095c*/ 	.word	0x00000000
        /*0960*/ 	.word	0x00000000
        /*0964*/ 	.short	0x010a
        /*0966*/ 	.byte	0xff
	.zero		1


	//   ....[132]....
        /*0968*/ 	.word	0x00009020
        /*096c*/ 	.word	0x00000000
        /*0970*/ 	.word	0x00000000
        /*0974*/ 	.short	0x010a
        /*0976*/ 	.byte	0xff
	.zero		1


	//   ....[133]....
        /*0978*/ 	.word	0x00009080
        /*097c*/ 	.word	0x00000000
        /*0980*/ 	.word	0x00000000
        /*0984*/ 	.short	0x010a
        /*0986*/ 	.byte	0xff
	.zero		1


	//   ....[134]....
        /*0988*/ 	.word	0x000090e0
        /*098c*/ 	.word	0x00000000
        /*0990*/ 	.word	0x00000110
        /*0994*/ 	.short	0x010a
        /*0996*/ 	.byte	0xff
	.zero		1


	//   ....[135]....
        /*0998*/ 	.word	0x00009130
        /*099c*/ 	.word	0x00000000
        /*09a0*/ 	.word	0x00000090
        /*09a4*/ 	.short	0x010a
        /*09a6*/ 	.byte	0xff
	.zero		1


	//   ....[136]....
        /*09a8*/ 	.word	0x00009190
        /*09ac*/ 	.word	0x00000000
        /*09b0*/ 	.word	0x00000088
        /*09b4*/ 	.short	0x010a
        /*09b6*/ 	.byte	0xff
	.zero		1


	//   ....[137]....
        /*09b8*/ 	.word	0x000091f0
        /*09bc*/ 	.word	0x00000003
        /*09c0*/ 	.word	0x00000060
        /*09c4*/ 	.short	0x010a
        /*09c6*/ 	.byte	0xff
	.zero		1


	//   ....[138]....
        /*09c8*/ 	.word	0x00009250
        /*09cc*/ 	.word	0x00000003
        /*09d0*/ 	.word	0x00000068
        /*09d4*/ 	.short	0x010a
        /*09d6*/ 	.byte	0xff
	.zero		1


	//   ....[139]....
        /*09d8*/ 	.word	0x000092b0
        /*09dc*/ 	.word	0x00000003
        /*09e0*/ 	.word	0x00000070
        /*09e4*/ 	.short	0x010a
        /*09e6*/ 	.byte	0xff
	.zero		1


	//   ....[140]....
        /*09e8*/ 	.word	0x00009310
        /*09ec*/ 	.word	0x00000003
        /*09f0*/ 	.word	0x00000078
        /*09f4*/ 	.short	0x010a
        /*09f6*/ 	.byte	0xff
	.zero		1


	//   ....[141]....
        /*09f8*/ 	.word	0x00009370
        /*09fc*/ 	.word	0x00000000
        /*0a00*/ 	.word	0x00000060
        /*0a04*/ 	.short	0x010a
        /*0a06*/ 	.byte	0xff
	.zero		1


	//   ....[142]....
        /*0a08*/ 	.word	0x000093d0
        /*0a0c*/ 	.word	0x00000000
        /*0a10*/ 	.word	0x00000068
        /*0a14*/ 	.short	0x010a
        /*0a16*/ 	.byte	0xff
	.zero		1


	//   ....[143]....
        /*0a18*/ 	.word	0x00009430
        /*0a1c*/ 	.word	0x00000000
        /*0a20*/ 	.word	0x00000070
        /*0a24*/ 	.short	0x010a
        /*0a26*/ 	.byte	0xff
	.zero		1


	//   ....[144]....
        /*0a28*/ 	.word	0x00009480
        /*0a2c*/ 	.word	0x00000000
        /*0a30*/ 	.word	0x00000090
        /*0a34*/ 	.short	0x010a
        /*0a36*/ 	.byte	0xff
	.zero		1


	//   ....[145]....
        /*0a38*/ 	.word	0x000094e0
        /*0a3c*/ 	.word	0x00000000
        /*0a40*/ 	.word	0x00000040
        /*0a44*/ 	.short	0x010a
        /*0a46*/ 	.byte	0xff
	.zero		1


	//   ....[146]....
        /*0a48*/ 	.word	0x00009530
        /*0a4c*/ 	.word	0x0000004a
        /*0a50*/ 	.word	0x000000b0
        /*0a54*/ 	.short	0x010a
        /*0a56*/ 	.byte	0xff
	.zero		1


	//   ....[147]....
        /*0a58*/ 	.word	0x00009580
        /*0a5c*/ 	.word	0x00000003
        /*0a60*/ 	.word	0x00000040
        /*0a64*/ 	.short	0x010a
        /*0a66*/ 	.byte	0xff
	.zero		1


	//   ....[148]....
        /*0a68*/ 	.word	0x000095d0
        /*0a6c*/ 	.word	0x00000053
        /*0a70*/ 	.word	0x00000040
        /*0a74*/ 	.short	0x010a
        /*0a76*/ 	.byte	0xff
	.zero		1


	//   ....[149]....
        /*0a78*/ 	.word	0x00009620
        /*0a7c*/ 	.word	0x00000058
        /*0a80*/ 	.word	0x00000040
        /*0a84*/ 	.short	0x010a
        /*0a86*/ 	.byte	0xff
	.zero		1


	//----- nvinfo : EIATTR_NUM_MBARRIERS
	.align		4
.L_47:
        /*0a88*/ 	.byte	0x03, 0x38
        /*0a8a*/ 	.short	0x0023


	//----- nvinfo : EIATTR_EXIT_INSTR_OFFSETS
	.align		4
        /*0a8c*/ 	.byte	0x04, 0x1c
        /*0a8e*/ 	.short	(.L_49 - .L_48)


	//   ....[0]....
.L_48:
        /*0a90*/ 	.word	0x00002980


	//   ....[1]....
        /*0a94*/ 	.word	0x00002e80


	//   ....[2]....
        /*0a98*/ 	.word	0x00002ee0


	//   ....[3]....
        /*0a9c*/ 	.word	0x00004250


	//   ....[4]....
        /*0aa0*/ 	.word	0x00005440


	//   ....[5]....
        /*0aa4*/ 	.word	0x00005480


	//   ....[6]....
        /*0aa8*/ 	.word	0x00008850


	//   ....[7]....
        /*0aac*/ 	.word	0x000088d0


	//   ....[8]....
        /*0ab0*/ 	.word	0x00008900


	//   ....[9]....
        /*0ab4*/ 	.word	0x00008970


	//----- nvinfo : EIATTR_MAX_THREADS
	.align		4
.L_49:
        /*0ab8*/ 	.byte	0x04, 0x05
        /*0aba*/ 	.short	(.L_51 - .L_50)
.L_50:
        /*0abc*/ 	.word	0x00000100
        /*0ac0*/ 	.word	0x00000001
        /*0ac4*/ 	.word	0x00000001


	//----- nvinfo : EIATTR_CRS_STACK_SIZE
	.align		4
.L_51:
        /*0ac8*/ 	.byte	0x04, 0x1e
        /*0aca*/ 	.short	(.L_53 - .L_52)
.L_52:
        /*0acc*/ 	.word	0x00000000


	//----- nvinfo : EIATTR_CBANK_PARAM_SIZE
	.align		4
.L_53:
        /*0ad0*/ 	.byte	0x03, 0x19
        /*0ad2*/ 	.short	0x0800


	//----- nvinfo : EIATTR_PARAM_CBANK
	.align		4
        /*0ad4*/ 	.byte	0x04, 0x0a
        /*0ad6*/ 	.short	(.L_55 - .L_54)
	.align		4
.L_54:
        /*0ad8*/ 	.word	index@(.nv.constant0._ZN7cutlass13device_kernelINS_4gemm6kernel13GemmUniversalIN4cute5tupleIJiiiiEEENS1_10collective13CollectiveMmaINS1_35MainloopSm100TmaUmmaWarpSpecializedILi4ELi2ELi4ENS5_IJNS4_1CILi4EEENSA_ILi1EEESC_EEEEENS5_IJNSA_ILi128EEESF_NSA_ILi64EEEEEENS_6half_tENS5_IJlSC_lEEESI_NS5_IJSC_llEEENS4_8TiledMMAINS4_8MMA_AtomIJNS4_26SM100_MMA_F16BF16_2x1SM_SSISI_SI_fLi128ELi128ELNS4_4UMMA5MajorE0ELSP_1ELNSO_7ScaleInE0ELSQ_0EEEEEENS4_6LayoutINS5_IJSC_SC_SC_EEENS5_IJNSA_ILi0EEESV_SV_EEEEENS5_IJNS4_10UnderscoreESY_SY_EEEEENS4_18SM100_TMA_2SM_LOADENS4_14ComposedLayoutINS4_7SwizzleILi3ELi4ELi3EEENS4_18smem_ptr_flag_bitsILi16EEENST_INS5_IJNSA_ILi8EEESG_EEENS5_IJSG_SC_EEEEEEEvNS4_8identityENS4_28SM100_TMA_2SM_LOAD_MULTICASTENS12_IS14_S16_NST_INS5_IJSG_S17_EEENS5_IJSC_SG_EEEEEEEvS1C_EENS_8epilogue10collective18CollectiveEpilogueINS1J_23Sm100TmaWarpSpecializedILi4ELi2ELi16ELb1ELb0EEEJNS5_IJSG_SF_SG_EEENS5_IJNST_ISG_SC_EENST_INS5_IJNSA_ILi16EEENSA_ILi2EEEEEES1F_EEEEESI_SJ_SI_SJ_NS1J_6fusion15FusionCallbacksIS1N_NS1V_17LinearCombinationISI_fSI_fLNS_15FloatRoundStyleE2EEES1O_S1U_JEEENS4_5SM1004TMEM4LOAD26SM100_TMEM_LOAD_32dp32b16xENS4_13SM90_TMA_LOADENS12_INS13_ILi1ELi4ELi3EEES16_NST_INS5_IJS17_S1Q_EEENS5_IJS1Q_SC_EEEEEEENS4_39AutoVectorizingCopyWithAssumedAlignmentILi128EEENS4_14SM90_TMA_STOREES2A_S2C_S2C_EEEvvEEEEvNT_6ParamsE)
        /*0adc*/ 	.short	0x0380
        /*0ade*/ 	.short	0x0800


	//----- nvinfo : EIATTR_SW_WAR
	.align		4
.L_55:
        /*0ae0*/ 	.byte	0x04, 0x36
        /*0ae2*/ 	.short	(.L_57 - .L_56)
.L_56:
        /*0ae4*/ 	.word	0x00000008
.L_57:


//--------------------- .nv.callgraph             --------------------------
	.section	.nv.callgraph,"",@"SHT_CUDA_CALLGRAPH"
	.align	4
	.sectionentsize	8
	.align		4
        /*0000*/ 	.word	0x00000000
	.align		4
        /*0004*/ 	.word	0xffffffff
	.align		4
        /*0008*/ 	.word	index@(_ZN7cutlass13device_kernelINS_4gemm6kernel13GemmUniversalIN4cute5tupleIJiiiiEEENS1_10collective13CollectiveMmaINS1_35MainloopSm100TmaUmmaWarpSpecializedILi4ELi2ELi4ENS5_IJNS4_1CILi4EEENSA_ILi1EEESC_EEEEENS5_IJNSA_ILi128EEESF_NSA_ILi64EEEEEENS_6half_tENS5_IJlSC_lEEESI_NS5_IJSC_llEEENS4_8TiledMMAINS4_8MMA_AtomIJNS4_26SM100_MMA_F16BF16_2x1SM_SSISI_SI_fLi128ELi128ELNS4_4UMMA5MajorE0ELSP_1ELNSO_7ScaleInE0ELSQ_0EEEEEENS4_6LayoutINS5_IJSC_SC_SC_EEENS5_IJNSA_ILi0EEESV_SV_EEEEENS5_IJNS4_10UnderscoreESY_SY_EEEEENS4_18SM100_TMA_2SM_LOADENS4_14ComposedLayoutINS4_7SwizzleILi3ELi4ELi3EEENS4_18smem_ptr_flag_bitsILi16EEENST_INS5_IJNSA_ILi8EEESG_EEENS5_IJSG_SC_EEEEEEEvNS4_8identityENS4_28SM100_TMA_2SM_LOAD_MULTICASTENS12_IS14_S16_NST_INS5_IJSG_S17_EEENS5_IJSC_SG_EEEEEEEvS1C_EENS_8epilogue10collective18CollectiveEpilogueINS1J_23Sm100TmaWarpSpecializedILi4ELi2ELi16ELb1ELb0EEEJNS5_IJSG_SF_SG_EEENS5_IJNST_ISG_SC_EENST_INS5_IJNSA_ILi16EEENSA_ILi2EEEEEES1F_EEEEESI_SJ_SI_SJ_NS1J_6fusion15FusionCallbacksIS1N_NS1V_17LinearCombinationISI_fSI_fLNS_15FloatRoundStyleE2EEES1O_S1U_JEEENS4_5SM1004TMEM4LOAD26SM100_TMEM_LOAD_32dp32b16xENS4_13SM90_TMA_LOADENS12_INS13_ILi1ELi4ELi3EEES16_NST_INS5_IJS17_S1Q_EEENS5_IJS1Q_SC_EEEEEEENS4_39AutoVectorizingCopyWithAssumedAlignmentILi128EEENS4_14SM90_TMA_STOREES2A_S2C_S2C_EEEvvEEEEvNT_6ParamsE)
	.align		4
        /*000c*/ 	.word	index@(__assertfail)
	.align		4
        /*0010*/ 	.word	0x00000000
	.align		4
        /*0014*/ 	.word	0xfffffffe
	.align		4
        /*0018*/ 	.word	0x00000000
	.align		4
        /*001c*/ 	.word	0xfffffffd
	.align		4
        /*0020*/ 	.word	0x00000000
	.align		4
        /*0024*/ 	.word	0xfffffffc


//--------------------- .nv.constant4             --------------------------
	.section	.nv.constant4,"a",@progbits
	.align	8
	.align		8
.nv.constant4:
        /*0000*/ 	.dword	__assertfail
	.align		8
        /*0008*/ 	.dword	__unnamed_1
	.align		8
        /*0010*/ 	.dword	__unnamed_2
	.align		8
        /*0018*/ 	.dword	_ZN40_INTERNAL_d4c89d21_4_k_cu_03edbd17_376784cuda3std3__45__cpo5beginE
	.align		8
        /*0020*/ 	.dword	_ZN40_INTERNAL_d4c89d21_4_k_cu_03edbd17_376784cuda3std3__45__cpo3endE
	.align		8
        /*0028*/ 	.dword	_ZN40_INTERNAL_d4c89d21_4_k_cu_03edbd17_376784cuda3std3__45__cpo6cbeginE
	.align		8
        /*0030*/ 	.dword	_ZN40_INTERNAL_d4c89d21_4_k_cu_03edbd17_376784cuda3std3__45__cpo4cendE
	.align		8
        /*0038*/ 	.dword	_ZN40_INTERNAL_d4c89d21_4_k_cu_03edbd17_376784cuda3std3__442_GLOBAL__N__d4c89d21_4_k_cu_03edbd17_376786ignoreE
	.align		8
        /*0040*/ 	.dword	_ZN40_INTERNAL_d4c89d21_4_k_cu_03edbd17_376784cuda3std3__419piecewise_constructE
	.align		8
        /*0048*/ 	.dword	_ZN40_INTERNAL_d4c89d21_4_k_cu_03edbd17_376784cuda3std3__48in_placeE
	.align		8
        /*0050*/ 	.dword	_ZN40_INTERNAL_d4c89d21_4_k_cu_03edbd17_376784cuda3std6ranges3__45__cpo4swapE
	.align		8
        /*0058*/ 	.dword	_ZN40_INTERNAL_d4c89d21_4_k_cu_03edbd17_376784cuda3std6ranges3__45__cpo9iter_moveE
	.align		8
        /*0060*/ 	.dword	_ZN40_INTERNAL_d4c89d21_4_k_cu_03edbd17_376784cute7productE
	.align		8
        /*0068*/ 	.dword	_ZN40_INTERNAL_d4c89d21_4_k_cu_03edbd17_376784cute1_E
	.align		8
        /*0070*/ 	.dword	$str$25
	.align		8
        /*0078*/ 	.dword	$str$26
	.align		8
        /*0080*/ 	.dword	$str$27
	.align		8
        /*0088*/ 	.dword	$str$28


//--------------------- .text._ZN7cutlass13device_kernelINS_4gemm6kernel13GemmUniversalIN4cute5tupleIJiiiiEEENS1_10collective13CollectiveMmaINS1_35MainloopSm100TmaUmmaWarpSpecializedILi4ELi2ELi4ENS5_IJNS4_1CILi4EEENSA_ILi1EEESC_EEEEENS5_IJNSA_ILi128EEESF_NSA_ILi64EEEEEENS_6half_tENS5_IJlSC_lEEESI_NS5_IJSC_llEEENS4_8TiledMMAINS4_8MMA_AtomIJNS4_26SM100_MMA_F16BF16_2x1SM_SSISI_SI_fLi128ELi128ELNS4_4UMMA5MajorE0ELSP_1ELNSO_7ScaleInE0ELSQ_0EEEEEENS4_6LayoutINS5_IJSC_SC_SC_EEENS5_IJNSA_ILi0EEESV_SV_EEEEENS5_IJNS4_10UnderscoreESY_SY_EEEEENS4_18SM100_TMA_2SM_LOADENS4_14ComposedLayoutINS4_7SwizzleILi3ELi4ELi3EEENS4_18smem_ptr_flag_bitsILi16EEENST_INS5_IJNSA_ILi8EEESG_EEENS5_IJSG_SC_EEEEEEEvNS4_8identityENS4_28SM100_TMA_2SM_LOAD_MULTICASTENS12_IS14_S16_NST_INS5_IJSG_S17_EEENS5_IJSC_SG_EEEEEEEvS1C_EENS_8epilogue10collective18CollectiveEpilogueINS1J_23Sm100TmaWarpSpecializedILi4ELi2ELi16ELb1ELb0EEEJNS5_IJSG_SF_SG_EEENS5_IJNST_ISG_SC_EENST_INS5_IJNSA_ILi16EEENSA_ILi2EEEEEES1F_EEEEESI_SJ_SI_SJ_NS1J_6fusion15FusionCallbacksIS1N_NS1V_17LinearCombinationISI_fSI_fLNS_15FloatRoundStyleE2EEES1O_S1U_JEEENS4_5SM1004TMEM4LOAD26SM100_TMEM_LOAD_32dp32b16xENS4_13SM90_TMA_LOADENS12_INS13_ILi1ELi4ELi3EEES16_NST_INS5_IJS17_S1Q_EEENS5_IJS1Q_SC_EEEEEEENS4_39AutoVectorizingCopyWithAssumedAlignmentILi128EEENS4_14SM90_TMA_STOREES2A_S2C_S2C_EEEvvEEEEvNT_6ParamsE --------------------------
	.section	.text._ZN7cutlass13device_kernelINS_4gemm6kernel13GemmUniversalIN4cute5tupleIJiiiiEEENS1_10collective13CollectiveMmaINS1_35MainloopSm100TmaUmmaWarpSpecializedILi4ELi2ELi4ENS5_IJNS4_1CILi4EEENSA_ILi1EEESC_EEEEENS5_IJNSA_ILi128EEESF_NSA_ILi64EEEEEENS_6half_tENS5_IJlSC_lEEESI_NS5_IJSC_llEEENS4_8TiledMMAINS4_8MMA_AtomIJNS4_26SM100_MMA_F16BF16_2x1SM_SSISI_SI_fLi128ELi128ELNS4_4UMMA5MajorE0ELSP_1ELNSO_7ScaleInE0ELSQ_0EEEEEENS4_6LayoutINS5_IJSC_SC_SC_EEENS5_IJNSA_ILi0EEESV_SV_EEEEENS5_IJNS4_10UnderscoreESY_SY_EEEEENS4_18SM100_TMA_2SM_LOADENS4_14ComposedLayoutINS4_7SwizzleILi3ELi4ELi3EEENS4_18smem_ptr_flag_bitsILi16EEENST_INS5_IJNSA_ILi8EEESG_EEENS5_IJSG_SC_EEEEEEEvNS4_8identityENS4_28SM100_TMA_2SM_LOAD_MULTICASTENS12_IS14_S16_NST_INS5_IJSG_S17_EEENS5_IJSC_SG_EEEEEEEvS1C_EENS_8epilogue10collective18CollectiveEpilogueINS1J_23Sm100TmaWarpSpecializedILi4ELi2ELi16ELb1ELb0EEEJNS5_IJSG_SF_SG_EEENS5_IJNST_ISG_SC_EENST_INS5_IJNSA_ILi16EEENSA_ILi2EEEEEES1F_EEEEESI_SJ_SI_SJ_NS1J_6fusion15FusionCallbacksIS1N_NS1V_17LinearCombinationISI_fSI_fLNS_15FloatRoundStyleE2EEES1O_S1U_JEEENS4_5SM1004TMEM4LOAD26SM100_TMEM_LOAD_32dp32b16xENS4_13SM90_TMA_LOADENS12_INS13_ILi1ELi4ELi3EEES16_NST_INS5_IJS17_S1Q_EEENS5_IJS1Q_SC_EEEEEEENS4_39AutoVectorizingCopyWithAssumedAlignmentILi128EEENS4_14SM90_TMA_STOREES2A_S2C_S2C_EEEvvEEEEvNT_6ParamsE,"ax",@progbits
	.align	128
.text._ZN7cutlass13device_kernelINS_4gemm6kernel13GemmUniversalIN4cute5tupleIJiiiiEEENS1_10collective13CollectiveMmaINS1_35MainloopSm100TmaUmmaWarpSpecializedILi4ELi2ELi4ENS5_IJNS4_1CILi4EEENSA_ILi1EEESC_EEEEENS5_IJNSA_ILi128EEESF_NSA_ILi64EEEEEENS_6half_tENS5_IJlSC_lEEESI_NS5_IJSC_llEEENS4_8TiledMMAINS4_8MMA_AtomIJNS4_26SM100_MMA_F16BF16_2x1SM_SSISI_SI_fLi128ELi128ELNS4_4UMMA5MajorE0ELSP_1ELNSO_7ScaleInE0ELSQ_0EEEEEENS4_6LayoutINS5_IJSC_SC_SC_EEENS5_IJNSA_ILi0EEESV_SV_EEEEENS5_IJNS4_10UnderscoreESY_SY_EEEEENS4_18SM100_TMA_2SM_LOADENS4_14ComposedLayoutINS4_7SwizzleILi3ELi4ELi3EEENS4_18smem_ptr_flag_bitsILi16EEENST_INS5_IJNSA_ILi8EEESG_EEENS5_IJSG_SC_EEEEEEEvNS4_8identityENS4_28SM100_TMA_2SM_LOAD_MULTICASTENS12_IS14_S16_NST_INS5_IJSG_S17_EEENS5_IJSC_SG_EEEEEEEvS1C_EENS_8epilogue10collective18CollectiveEpilogueINS1J_23Sm100TmaWarpSpecializedILi4ELi2ELi16ELb1ELb0EEEJNS5_IJSG_SF_SG_EEENS5_IJNST_ISG_SC_EENST_INS5_IJNSA_ILi16EEENSA_ILi2EEEEEES1F_EEEEESI_SJ_SI_SJ_NS1J_6fusion15FusionCallbacksIS1N_NS1V_17LinearCombinationISI_fSI_fLNS_15FloatRoundStyleE2EEES1O_S1U_JEEENS4_5SM1004TMEM4LOAD26SM100_TMEM_LOAD_32dp32b16xENS4_13SM90_TMA_LOADENS12_INS13_ILi1ELi4ELi3EEES16_NST_INS5_IJS17_S1Q_EEENS5_IJS1Q_SC_EEEEEEENS4_39AutoVectorizingCopyWithAssumedAlignmentILi128EEENS4_14SM90_TMA_STOREES2A_S2C_S2C_EEEvvEEEEvNT_6ParamsE:
        .type           _ZN7cutlass13device_kernelINS_4gemm6kernel13GemmUniversalIN4cute5tupleIJiiiiEEENS1_10collective13CollectiveMmaINS1_35MainloopSm100TmaUmmaWarpSpecializedILi4ELi2ELi4ENS5_IJNS4_1CILi4EEENSA_ILi1EEESC_EEEEENS5_IJNSA_ILi128EEESF_NSA_ILi64EEEEEENS_6half_tENS5_IJlSC_lEEESI_NS5_IJSC_llEEENS4_8TiledMMAINS4_8MMA_AtomIJNS4_26SM100_MMA_F16BF16_2x1SM_SSISI_SI_fLi128ELi128ELNS4_4UMMA5MajorE0ELSP_1ELNSO_7ScaleInE0ELSQ_0EEEEEENS4_6LayoutINS5_IJSC_SC_SC_EEENS5_IJNSA_ILi0EEESV_SV_EEEEENS5_IJNS4_10UnderscoreESY_SY_EEEEENS4_18SM100_TMA_2SM_LOADENS4_14ComposedLayoutINS4_7SwizzleILi3ELi4ELi3EEENS4_18smem_ptr_flag_bitsILi16EEENST_INS5_IJNSA_ILi8EEESG_EEENS5_IJSG_SC_EEEEEEEvNS4_8identityENS4_28SM100_TMA_2SM_LOAD_MULTICASTENS12_IS14_S16_NST_INS5_IJSG_S17_EEENS5_IJSC_SG_EEEEEEEvS1C_EENS_8epilogue10collective18CollectiveEpilogueINS1J_23Sm100TmaWarpSpecializedILi4ELi2ELi16ELb1ELb0EEEJNS5_IJSG_SF_SG_EEENS5_IJNST_ISG_SC_EENST_INS5_IJNSA_ILi16EEENSA_ILi2EEEEEES1F_EEEEESI_SJ_SI_SJ_NS1J_6fusion15FusionCallbacksIS1N_NS1V_17LinearCombinationISI_fSI_fLNS_15FloatRoundStyleE2EEES1O_S1U_JEEENS4_5SM1004TMEM4LOAD26SM100_TMEM_LOAD_32dp32b16xENS4_13SM90_TMA_LOADENS12_INS13_ILi1ELi4ELi3EEES16_NST_INS5_IJS17_S1Q_EEENS5_IJS1Q_SC_EEEEEEENS4_39AutoVectorizingCopyWithAssumedAlignmentILi128EEENS4_14SM90_TMA_STOREES2A_S2C_S2C_EEEvvEEEEvNT_6ParamsE,@function
        .size           _ZN7cutlass13device_kernelINS_4gemm6kernel13GemmUniversalIN4cute5tupleIJiiiiEEENS1_10collective13CollectiveMmaINS1_35MainloopSm100TmaUmmaWarpSpecializedILi4ELi2ELi4ENS5_IJNS4_1CILi4EEENSA_ILi1EEESC_EEEEENS5_IJNSA_ILi128EEESF_NSA_ILi64EEEEEENS_6half_tENS5_IJlSC_lEEESI_NS5_IJSC_llEEENS4_8TiledMMAINS4_8MMA_AtomIJNS4_26SM100_MMA_F16BF16_2x1SM_SSISI_SI_fLi128ELi128ELNS4_4UMMA5MajorE0ELSP_1ELNSO_7ScaleInE0ELSQ_0EEEEEENS4_6LayoutINS5_IJSC_SC_SC_EEENS5_IJNSA_ILi0EEESV_SV_EEEEENS5_IJNS4_10UnderscoreESY_SY_EEEEENS4_18SM100_TMA_2SM_LOADENS4_14ComposedLayoutINS4_7SwizzleILi3ELi4ELi3EEENS4_18smem_ptr_flag_bitsILi16EEENST_INS5_IJNSA_ILi8EEESG_EEENS5_IJSG_SC_EEEEEEEvNS4_8identityENS4_28SM100_TMA_2SM_LOAD_MULTICASTENS12_IS14_S16_NST_INS5_IJSG_S17_EEENS5_IJSC_SG_EEEEEEEvS1C_EENS_8epilogue10collective18CollectiveEpilogueINS1J_23Sm100TmaWarpSpecializedILi4ELi2ELi16ELb1ELb0EEEJNS5_IJSG_SF_SG_EEENS5_IJNST_ISG_SC_EENST_INS5_IJNSA_ILi16EEENSA_ILi2EEEEEES1F_EEEEESI_SJ_SI_SJ_NS1J_6fusion15FusionCallbacksIS1N_NS1V_17LinearCombinationISI_fSI_fLNS_15FloatRoundStyleE2EEES1O_S1U_JEEENS4_5SM1004TMEM4LOAD26SM100_TMEM_LOAD_32dp32b16xENS4_13SM90_TMA_LOADENS12_INS13_ILi1ELi4ELi3EEES16_NST_INS5_IJS17_S1Q_EEENS5_IJS1Q_SC_EEEEEEENS4_39AutoVectorizingCopyWithAssumedAlignmentILi128EEENS4_14SM90_TMA_STOREES2A_S2C_S2C_EEEvvEEEEvNT_6ParamsE,(.L_x_197 - _ZN7cutlass13device_kernelINS_4gemm6kernel13GemmUniversalIN4cute5tupleIJiiiiEEENS1_10collective13CollectiveMmaINS1_35MainloopSm100TmaUmmaWarpSpecializedILi4ELi2ELi4ENS5_IJNS4_1CILi4EEENSA_ILi1EEESC_EEEEENS5_IJNSA_ILi128EEESF_NSA_ILi64EEEEEENS_6half_tENS5_IJlSC_lEEESI_NS5_IJSC_llEEENS4_8TiledMMAINS4_8MMA_AtomIJNS4_26SM100_MMA_F16BF16_2x1SM_SSISI_SI_fLi128ELi128ELNS4_4UMMA5MajorE0ELSP_1ELNSO_7ScaleInE0ELSQ_0EEEEEENS4_6LayoutINS5_IJSC_SC_SC_EEENS5_IJNSA_ILi0EEESV_SV_EEEEENS5_IJNS4_10UnderscoreESY_SY_EEEEENS4_18SM100_TMA_2SM_LOADENS4_14ComposedLayoutINS4_7SwizzleILi3ELi4ELi3EEENS4_18smem_ptr_flag_bitsILi16EEENST_INS5_IJNSA_ILi8EEESG_EEENS5_IJSG_SC_EEEEEEEvNS4_8identityENS4_28SM100_TMA_2SM_LOAD_MULTICASTENS12_IS14_S16_NST_INS5_IJSG_S17_EEENS5_IJSC_SG_EEEEEEEvS1C_EENS_8epilogue10collective18CollectiveEpilogueINS1J_23Sm100TmaWarpSpecializedILi4ELi2ELi16ELb1ELb0EEEJNS5_IJSG_SF_SG_EEENS5_IJNST_ISG_SC_EENST_INS5_IJNSA_ILi16EEENSA_ILi2EEEEEES1F_EEEEESI_SJ_SI_SJ_NS1J_6fusion15FusionCallbacksIS1N_NS1V_17LinearCombinationISI_fSI_fLNS_15FloatRoundStyleE2EEES1O_S1U_JEEENS4_5SM1004TMEM4LOAD26SM100_TMEM_LOAD_32dp32b16xENS4_13SM90_TMA_LOADENS12_INS13_ILi1ELi4ELi3EEES16_NST_INS5_IJS17_S1Q_EEENS5_IJS1Q_SC_EEEEEEENS4_39AutoVectorizingCopyWithAssumedAlignmentILi128EEENS4_14SM90_TMA_STOREES2A_S2C_S2C_EEEvvEEEEvNT_6ParamsE)
        .other          _ZN7cutlass13device_kernelINS_4gemm6kernel13GemmUniversalIN4cute5tupleIJiiiiEEENS1_10collective13CollectiveMmaINS1_35MainloopSm100TmaUmmaWarpSpecializedILi4ELi2ELi4ENS5_IJNS4_1CILi4EEENSA_ILi1EEESC_EEEEENS5_IJNSA_ILi128EEESF_NSA_ILi64EEEEEENS_6half_tENS5_IJlSC_lEEESI_NS5_IJSC_llEEENS4_8TiledMMAINS4_8MMA_AtomIJNS4_26SM100_MMA_F16BF16_2x1SM_SSISI_SI_fLi128ELi128ELNS4_4UMMA5MajorE0ELSP_1ELNSO_7ScaleInE0ELSQ_0EEEEEENS4_6LayoutINS5_IJSC_SC_SC_EEENS5_IJNSA_ILi0EEESV_SV_EEEEENS5_IJNS4_10UnderscoreESY_SY_EEEEENS4_18SM100_TMA_2SM_LOADENS4_14ComposedLayoutINS4_7SwizzleILi3ELi4ELi3EEENS4_18smem_ptr_flag_bitsILi16EEENST_INS5_IJNSA_ILi8EEESG_EEENS5_IJSG_SC_EEEEEEEvNS4_8identityENS4_28SM100_TMA_2SM_LOAD_MULTICASTENS12_IS14_S16_NST_INS5_IJSG_S17_EEENS5_IJSC_SG_EEEEEEEvS1C_EENS_8epilogue10collective18CollectiveEpilogueINS1J_23Sm100TmaWarpSpecializedILi4ELi2ELi16ELb1ELb0EEEJNS5_IJSG_SF_SG_EEENS5_IJNST_ISG_SC_EENST_INS5_IJNSA_ILi16EEENSA_ILi2EEEEEES1F_EEEEESI_SJ_SI_SJ_NS1J_6fusion15FusionCallbacksIS1N_NS1V_17LinearCombinationISI_fSI_fLNS_15FloatRoundStyleE2EEES1O_S1U_JEEENS4_5SM1004TMEM4LOAD26SM100_TMEM_LOAD_32dp32b16xENS4_13SM90_TMA_LOADENS12_INS13_ILi1ELi4ELi3EEES16_NST_INS5_IJS17_S1Q_EEENS5_IJS1Q_SC_EEEEEEENS4_39AutoVectorizingCopyWithAssumedAlignmentILi128EEENS4_14SM90_TMA_STOREES2A_S2C_S2C_EEEvvEEEEvNT_6ParamsE,@"STO_CUDA_ENTRY STV_DEFAULT"
_ZN7cutlass13device_kernelINS_4gemm6kernel13GemmUniversalIN4cute5tupleIJiiiiEEENS1_10collective13CollectiveMmaINS1_35MainloopSm100TmaUmmaWarpSpecializedILi4ELi2ELi4ENS5_IJNS4_1CILi4EEENSA_ILi1EEESC_EEEEENS5_IJNSA_ILi128EEESF_NSA_ILi64EEEEEENS_6half_tENS5_IJlSC_lEEESI_NS5_IJSC_llEEENS4_8TiledMMAINS4_8MMA_AtomIJNS4_26SM100_MMA_F16BF16_2x1SM_SSISI_SI_fLi128ELi128ELNS4_4UMMA5MajorE0ELSP_1ELNSO_7ScaleInE0ELSQ_0EEEEEENS4_6LayoutINS5_IJSC_SC_SC_EEENS5_IJNSA_ILi0EEESV_SV_EEEEENS5_IJNS4_10UnderscoreESY_SY_EEEEENS4_18SM100_TMA_2SM_LOADENS4_14ComposedLayoutINS4_7SwizzleILi3ELi4ELi3EEENS4_18smem_ptr_flag_bitsILi16EEENST_INS5_IJNSA_ILi8EEESG_EEENS5_IJSG_SC_EEEEEEEvNS4_8identityENS4_28SM100_TMA_2SM_LOAD_MULTICASTENS12_IS14_S16_NST_INS5_IJSG_S17_EEENS5_IJSC_SG_EEEEEEEvS1C_EENS_8epilogue10collective18CollectiveEpilogueINS1J_23Sm100TmaWarpSpecializedILi4ELi2ELi16ELb1ELb0EEEJNS5_IJSG_SF_SG_EEENS5_IJNST_ISG_SC_EENST_INS5_IJNSA_ILi16EEENSA_ILi2EEEEEES1F_EEEEESI_SJ_SI_SJ_NS1J_6fusion15FusionCallbacksIS1N_NS1V_17LinearCombinationISI_fSI_fLNS_15FloatRoundStyleE2EEES1O_S1U_JEEENS4_5SM1004TMEM4LOAD26SM100_TMEM_LOAD_32dp32b16xENS4_13SM90_TMA_LOADENS12_INS13_ILi1ELi4ELi3EEES16_NST_INS5_IJS17_S1Q_EEENS5_IJS1Q_SC_EEEEEEENS4_39AutoVectorizingCopyWithAssumedAlignmentILi128EEENS4_14SM90_TMA_STOREES2A_S2C_S2C_EEEvvEEEEvNT_6ParamsE:
[----:B------:R-:W1:Y:S01]  /*0000*/  LDC R1, c[0x0][0x37c] ;  /* 0x0000df00ff017b82 */ /* 0x000e620000000800 */
[----:B------:R-:W2:Y:S01]  /*0010*/  S2R R72, SR_TID.X ;  /* 0x0000000000487919 */ /* 0x000ea20000002100 */
[----:B------:R-:W3:Y:S06]  /*0020*/  LDCU.64 UR4, c[0x0][0x890] ;  /* 0x00011200ff0477ac */ /* 0x000eec0008000a00 */
[----:B------:R-:W4:Y:S01]  /*0030*/  S2UR UR37, SR_CgaCtaId ;  /* 0x00000000002579c3 */ /* 0x000f220000008800 */
[----:B------:R-:W-:Y:S02]  /*0040*/  PRMT R59, RZ, 0x7610, R59 ;  /* 0x00007610ff3b7816 */ /* 0x000fe4000000003b */
[----:B------:R-:W-:Y:S01]  /*0050*/  ELECT P1, URZ, PT ;  /* 0x0000000000ff782f */ /* 0x000fe20003820000 */
[----:B------:R-:W1:Y:S01]  /*0060*/  LDCU.64 UR46, c[0x0][0x358] ;  /* 0x00006b00ff2e77ac */ /* 0x000e620008000a00 */
[----:B---3--:R-:W-:-:S04]  /*0070*/  UISETP.NE.U32.AND UP0, UPT, UR4, URZ, UPT ;  /* 0x000000ff0400728c */ /* 0x008fc8000bf05070 */
[----:B------:R-:W-:Y:S02]  /*0080*/  UISETP.NE.AND.EX UP0, UPT, UR5, URZ, UPT, UP0 ;  /* 0x000000ff0500728c */ /* 0x000fe4000bf05300 */
[----:B----4-:R-:W-:Y:S02]  /*0090*/  ULOP3.LUT UR9, UR37, 0x1, URZ, 0xc0, !UPT ;  /* 0x0000000125097892 */ /* 0x010fe4000f8ec0ff */
[----:B------:R-:W-:Y:S01]  /*00a0*/  ULOP3.LUT UR8, UR37, 0x1, URZ, 0x3c, !UPT ;  /* 0x0000000125087892 */ /* 0x000fe2000f8e3cff */
[----:B--2---:R-:W-:-:S05]  /*00b0*/  SHF.R.U32.HI R66, RZ, 0x5, R72 ;  /* 0x00000005ff427819 */ /* 0x004fca0000011648 */
[----:B------:R-:W2:Y:S02]  /*00c0*/  SHFL.IDX PT, R0, R66, RZ, 0x1f ;  /* 0x00001fff42007589 */ /* 0x000ea400000e0000 */
[----:B--2---:R-:W-:Y:S01]  /*00d0*/  R2UR UR10, R0 ;  /* 0x00000000000a72ca */ /* 0x004fe200000e0000 */
[----:B-1----:R-:W-:-:S14]  /*00e0*/  BRA.U UP0, `(.L_x_0) ;  /* 0x00000001002c7547 */ /* 0x002fdc000b800000 */
[----:B------:R-:W1:Y:S02]  /*00f0*/  LDCU.64 UR6, c[0x0][0x888] ;  /* 0x00011100ff0677ac */ /* 0x000e640008000a00 */
[----:B-1----:R-:W-:-:S04]  /*0100*/  UISETP.NE.U32.AND UP0, UPT, UR6, URZ, UPT ;  /* 0x000000ff0600728c */ /* 0x002fc8000bf05070 */
[----:B------:R-:W-:-:S09]  /*0110*/  UISETP.NE.AND.EX UP0, UPT, UR7, URZ, UPT, UP0 ;  /* 0x000000ff0700728c */ /* 0x000fd2000bf05300 */
[----:B------:R-:W-:Y:S05]  /*0120*/  BRA.U !UP0, `(.L_x_1) ;  /* 0x0000000108107547 */ /* 0x000fea000b800000 */
[----:B------:R-:W1:Y:S02]  /*0130*/  LDC.64 R2, c[0x0][0x888] ;  /* 0x00022200ff027b82 */ /* 0x000e640000000a00 */
[----:B-1----:R1:W5:Y:S01]  /*0140*/  LDG.E R35, desc[UR46][R2.64] ;  /* 0x0000002e02237981 */ /* 0x002362000c1e1900 */
[----:B------:R-:W-:Y:S01]  /*0150*/  HFMA2 R59, -RZ, RZ, 0, 5.9604644775390625e-08 ;  /* 0x00000001ff3b7431 */ /* 0x000fe200000001ff */
[----:B------:R-:W-:Y:S05]  /*0160*/  BRA `(.L_x_0) ;  /* 0x00000000000c7947 */ /* 0x000fea0003800000 */
.L_x_1:
[----:B------:R-:W1:Y:S01]  /*0170*/  LDCU UR6, c[0x0][0x880] ;  /* 0x00011000ff0677ac */ /* 0x000e620008000800 */
[----:B------:R-:W-:Y:S01]  /*0180*/  HFMA2 R59, -RZ, RZ, 0, 5.9604644775390625e-08 ;  /* 0x00000001ff3b7431 */ /* 0x000fe200000001ff */
[----:B-1----:R-:W-:-:S07]  /*0190*/  MOV R35, UR6 ;  /* 0x0000000600237c02 */ /* 0x002fce0008000f00 */
.L_x_0:
[----:B------:R-:W2:Y:S02]  /*01a0*/  LDCU.64 UR6, c[0x0][0x8b0] ;  /* 0x00011600ff0677ac */ /* 0x000ea40008000a00 */
[----:B--2---:R-:W-:-:S04]  /*01b0*/  UISETP.NE.U32.AND UP0, UPT, UR6, URZ, UPT ;  /* 0x000000ff0600728c */ /* 0x004fc8000bf05070 */
[----:B------:R-:W-:-:S09]  /*01c0*/  UISETP.NE.AND.EX UP0, UPT, UR7, URZ, UPT, UP0 ;  /* 0x000000ff0700728c */ /* 0x000fd2000bf05300 */
[----:B------:R-:W-:Y:S05]  /*01d0*/  BRA.U UP0, `(.L_x_2) ;  /* 0x0000000100247547 */ /* 0x000fea000b800000 */
[----:B------:R-:W2:Y:S02]  /*01e0*/  LDCU.64 UR6, c[0x0][0x8a8] ;  /* 0x00011500ff0677ac */ /* 0x000ea40008000a00 */
[----:B--2---:R-:W-:-:S04]  /*01f0*/  UISETP.NE.U32.AND UP0, UPT, UR6, URZ, UPT ;  /* 0x000000ff0600728c */ /* 0x004fc8000bf05070 */
[----:B------:R-:W-:-:S09]  /*0200*/  UISETP.NE.AND.EX UP0, UPT, UR7, URZ, UPT, UP0 ;  /* 0x000000ff0700728c */ /* 0x000fd2000bf05300 */
[----:B------:R-:W-:Y:S05]  /*0210*/  BRA.U !UP0, `(.L_x_3) ;  /* 0x00000001080c7547 */ /* 0x000fea000b800000 */
[----:B------:R-:W2:Y:S02]  /*0220*/  LDC.64 R32, c[0x0][0x8a8] ;  /* 0x00022a00ff207b82 */ /* 0x000ea40000000a00 */
[----:B--2---:R2:W5:Y:S01]  /*0230*/  LDG.E R32, desc[UR46][R32.64] ;  /* 0x0000002e20207981 */ /* 0x004562000c1e1900 */
[----:B------:R-:W-:Y:S05]  /*0240*/  BRA `(.L_x_2) ;  /* 0x0000000000087947 */ /* 0x000fea0003800000 */
.L_x_3:
[----:B------:R-:W2:Y:S02]  /*0250*/  LDCU UR6, c[0x0][0x8a0] ;  /* 0x00011400ff0677ac */ /* 0x000ea40008000800 */
[----:B--2---:R-:W-:Y:S02]  /*0260*/  MOV R32, UR6 ;  /* 0x0000000600207c02 */ /* 0x004fe40008000f00 */
.L_x_2:
[----:B------:R-:W-:Y:S01]  /*0270*/  IMAD.U32 R0, RZ, RZ, UR10 ;  /* 0x0000000aff007e24 */ /* 0x000fe2000f8e00ff */
[----:B------:R-:W-:Y:S04]  /*0280*/  BSSY.RECONVERGENT B0, `(.L_x_4) ;  /* 0x000000c000007945 */ /* 0x000fe80003800200 */
[C---:B------:R-:W-:Y:S02]  /*0290*/  ISETP.NE.OR P2, PT, R0.reuse, 0x1, !P1 ;  /* 0x000000010000780c */ /* 0x040fe40004f45670 */
[----:B------:R-:W-:-:S11]  /*02a0*/  ISETP.NE.OR P0, PT, R0, 0x3, !P1 ;  /* 0x000000030000780c */ /* 0x000fd60004f05670 */
[----:B------:R-:W-:Y:S05]  /*02b0*/  @P2 BRA `(.L_x_5) ;  /* 0x0000000000202947 */ /* 0x000fea0003800000 */
[----:B------:R-:W3:Y:S02]  /*02c0*/  LDCU.64 UR6, c[0x0][0x348] ;  /* 0x00006900ff0677ac */ /* 0x000ee40008000a00 */
[----:B---3--:R-:W-:Y:S02]  /*02d0*/  UIADD3 UR12, UP1, UPT, UR6, 0x80, URZ ;  /* 0x00000080060c7890 */ /* 0x008fe4000ff3e0ff */
[----:B------:R-:W-:Y:S02]  /*02e0*/  UIADD3 UR6, UP0, UPT, UR6, 0x180, URZ ;  /* 0x0000018006067890 */ /* 0x000fe4000ff1e0ff */
[----:B------:R-:W-:Y:S02]  /*02f0*/  UIADD3.X UR13, UPT, UPT, URZ, UR7, URZ, UP1, !UPT ;  /* 0x00000007ff0d7290 */ /* 0x000fe40008ffe4ff */
[----:B------:R-:W-:-:S07]  /*0300*/  UIADD3.X UR7, UPT, UPT, URZ, UR7, URZ, UP0, !UPT ;  /* 0x00000007ff077290 */ /* 0x000fce00087fe4ff */
[----:B------:R3:W-:Y:S02]  /*0310*/  UTMACCTL.PF [UR12] ;  /* 0x000000000c0079b9 */ /* 0x0007e40008040000 */
[----:B------:R3:W-:Y:S02]  /*0320*/  UTMACCTL.PF [UR6] ;  /* 0x00000000060079b9 */ /* 0x0007e40008040000 */
[----:B---3--:R-:W-:Y:S01]  /*0330*/  NOP ;  /* 0x0000000000007918 */ /* 0x008fe20000000000 */
.L_x_5:
[----:B------:R-:W-:Y:S05]  /*0340*/  BSYNC.RECONVERGENT B0 ;  /* 0x0000000000007941 */ /* 0x000fea0003800200 */
.L_x_4:
[----:B------:R-:W-:Y:S04]  /*0350*/  BSSY.RECONVERGENT B0, `(.L_x_6) ;  /* 0x000000a000007945 */ /* 0x000fe80003800200 */
        /* <DEDUP_REMOVED lines=9> */
.L_x_7:
[----:B------:R-:W-:Y:S05]  /*03f0*/  BSYNC.RECONVERGENT B0 ;  /* 0x0000000000007941 */ /* 0x000fea0003800200 */
.L_x_6:
[----:B------:R-:W3:Y:S01]  /*0400*/  LDCU.64 UR6, c[0x0][0x888] ;  /* 0x00011100ff0677ac */ /* 0x000ee20008000a00 */
[----:B------:R-:W-:Y:S02]  /*0410*/  UISETP.EQ.U32.AND UP0, UPT, UR4, URZ, UPT ;  /* 0x000000ff0400728c */ /* 0x000fe4000bf02070 */
[----:B------:R-:W-:Y:S02]  /*0420*/  UPLOP3.LUT UP5, UPT, UPT, UPT, UPT, 0x80, 0x8 ;  /* 0x000000000008789c */ /* 0x000fe40003faf070 */
[----:B---3--:R-:W-:-:S04]  /*0430*/  UISETP.NE.U32.AND UP1, UPT, UR6, URZ, UPT ;  /* 0x000000ff0600728c */ /* 0x008fc8000bf25070 */
[----:B------:R-:W-:-:S04]  /*0440*/  UISETP.NE.AND.EX UP1, UPT, UR7, URZ, UPT, UP1 ;  /* 0x000000ff0700728c */ /* 0x000fc8000bf25310 */
[----:B------:R-:W-:-:S04]  /*0450*/  UISETP.EQ.OR.EX UP2, UPT, UR5, URZ, !UP1, UP0 ;  /* 0x000000ff0500728c */ /* 0x000fc8000cf42700 */
[----:B------:R-:W-:-:S05]  /*0460*/  UP2UR UR50, UPR, URZ, 0x4 ;  /* 0x00000004ff327883 */ /* 0x000fca0008000000 */
[----:B------:R-:W-:Y:S07]  /*0470*/  BRA.U !UP2, `(.L_x_8) ;  /* 0x000000010a207547 */ /* 0x000fee000b800000 */
[----:B------:R-:W-:Y:S01]  /*0480*/  UISETP.NE.U32.AND UP2, UPT, UR4, URZ, UPT ;  /* 0x000000ff0400728c */ /* 0x000fe2000bf45070 */
[----:B-----5:R-:W-:Y:S01]  /*0490*/  FSETP.NEU.AND P0, PT, R35, RZ, PT ;  /* 0x000000ff2300720b */ /* 0x020fe20003f0d000 */
[----:B------:R-:W-:Y:S02]  /*04a0*/  USEL UR4, URZ, 0xffffffff, UP1 ;  /* 0xffffffffff047887 */ /* 0x000fe40008800000 */
[----:B------:R-:W-:-:S10]  /*04b0*/  UISETP.NE.AND.EX UP2, UPT, UR5, URZ, UPT, UP2 ;  /* 0x000000ff0500728c */ /* 0x000fd4000bf45320 */
[----:B------:R-:W-:Y:S01]  /*04c0*/  VOTEU.ANY UP0, P0 ;  /* 0x0000000000ff7886 */ /* 0x000fe20000000100 */
[----:B------:R-:W-:-:S04]  /*04d0*/  @!UP2 USEL UR4, URZ, 0xffffffff, UP0 ;  /* 0xffffffffff04a887 */ /* 0x000fc80008000000 */
[----:B------:R-:W-:-:S04]  /*04e0*/  ULOP3.LUT UR4, UR4, 0x1, URZ, 0xc0, !UPT ;  /* 0x0000000104047892 */ /* 0x000fc8000f8ec0ff */
[----:B------:R-:W-:-:S11]  /*04f0*/  UISETP.NE.U32.AND UP5, UPT, UR4, 0x1, UPT ;  /* 0x000000010400788c */ /* 0x000fd6000bfa5070 */
.L_x_8:
[----:B------:R-:W3:Y:S01]  /*0500*/  SHFL.IDX PT, R0, R66, RZ, 0x1f ;  /* 0x00001fff42007589 */ /* 0x000ee200000e0000 */
[----:B------:R-:W-:-:S04]  /*0510*/  UISETP.NE.AND UP0, UPT, UR10, 0x2, UPT ;  /* 0x000000020a00788c */ /* 0x000fc8000bf05270 */
[----:B------:R-:W-:Y:S02]  /*0520*/  UISETP.EQ.AND UP2, UPT, UR9, URZ, !UP0 ;  /* 0x000000ff0900728c */ /* 0x000fe4000c742270 */
[----:B------:R-:W-:-:S04]  /*0530*/  USEL UR6, URZ, 0x1, UP0 ;  /* 0x00000001ff067887 */ /* 0x000fc80008000000 */
[----:B------:R-:W-:Y:S02]  /*0540*/  PLOP3.LUT P5, PT, P1, PT, UP2, 0x80, 0x8 ;  /* 0x000000000008781c */ /* 0x000fe40000faf028 */
[----:B---3--:R-:W-:-:S13]  /*0550*/  ISETP.NE.AND P0, PT, R0, RZ, PT ;  /* 0x000000ff0000720c */ /* 0x008fda0003f05270 */
[----:B------:R-:W-:Y:S05]  /*0560*/  @P0 BRA `(.L_x_9) ;  /* 0x0000000000540947 */ /* 0x000fea0003800000 */
[----:B------:R-:W-:Y:S01]  /*0570*/  UMOV UR7, 0x400 ;  /* 0x0000040000077882 */ /* 0x000fe20000000000 */
[----:B------:R-:W-:Y:S01]  /*0580*/  UMOV UR5, 0x1 ;  /* 0x0000000100057882 */ /* 0x000fe20000000000 */
[----:B------:R-:W-:Y:S01]  /*0590*/  UMOV UR4, 0x2 ;  /* 0x0000000200047882 */ /* 0x000fe20000000000 */
[----:B------:R-:W-:Y:S02]  /*05a0*/  ULEA UR7, UR37, UR7, 0x18 ;  /* 0x0000000725077291 */ /* 0x000fe4000f8ec0ff */
[----:B------:R-:W-:-:S04]  /*05b0*/  UIADD3 UR12, UPT, UPT, -UR5, 0x100000, URZ ;  /* 0x00100000050c7890 */ /* 0x000fc8000fffe1ff */
[----:B------:R-:W-:Y:S02]  /*05c0*/  USHF.L.U32 UR13, UR12, 0xb, URZ ;  /* 0x0000000b0c0d7899 */ /* 0x000fe400080006ff */
[----:B------:R-:W-:Y:S02]  /*05d0*/  USHF.L.U32 UR12, UR12, 0x1, URZ ;  /* 0x000000010c0c7899 */ /* 0x000fe400080006ff */
[----:B------:R-:W-:-:S04]  /*05e0*/  UIADD3 UR4, UPT, UPT, -UR4, 0x100000, URZ ;  /* 0x0010000004047890 */ /* 0x000fc8000fffe1ff */
[----:B------:R-:W-:Y:S02]  /*05f0*/  USHF.L.U32 UR5, UR4, 0xb, URZ ;  /* 0x0000000b04057899 */ /* 0x000fe400080006ff */
[----:B------:R-:W-:Y:S01]  /*0600*/  USHF.L.U32 UR4, UR4, 0x1, URZ ;  /* 0x0000000104047899 */ /* 0x000fe200080006ff */
[----:B------:R-:W-:Y:S01]  /*0610*/  ELECT P0, URZ, PT ;  /* 0x0000000000ff782f */ /* 0x000fe20003800000 */
[----:B------:R-:W3:Y:S02]  /*0620*/  FENCE.VIEW.ASYNC.S ;  /* 0x00000000000073c6 */ /* 0x000ee40000000000 */
[----:B---3--:R3:W4:Y:S08]  /*0630*/  SYNCS.EXCH.64 URZ, [UR7], UR12 ;  /* 0x0000000c07ff75b2 */ /* 0x0087300008000100 */
[----:B------:R3:W1:Y:S01]  /*0640*/  SYNCS.EXCH.64 URZ, [UR7+0x20], UR4 ;  /* 0x0000200407ff75b2 */ /* 0x0006620008000100 */
[----:B------:R3:W1:Y:S01]  /*0650*/  SYNCS.EXCH.64 URZ, [UR7+0x8], UR12 ;  /* 0x0000080c07ff75b2 */ /* 0x0006620008000100 */
[----:B------:R3:W1:Y:S01]  /*0660*/  SYNCS.EXCH.64 URZ, [UR7+0x28], UR4 ;  /* 0x0000280407ff75b2 */ /* 0x0006620008000100 */
[----:B------:R3:W1:Y:S01]  /*0670*/  SYNCS.EXCH.64 URZ, [UR7+0x10], UR12 ;  /* 0x0000100c07ff75b2 */ /* 0x0006620008000100 */
[----:B------:R3:W1:Y:S01]  /*0680*/  SYNCS.EXCH.64 URZ, [UR7+0x30], UR4 ;  /* 0x0000300407ff75b2 */ /* 0x0006620008000100 */
[----:B------:R3:W1:Y:S01]  /*0690*/  SYNCS.EXCH.64 URZ, [UR7+0x18], UR12 ;  /* 0x0000180c07ff75b2 */ /* 0x0006620008000100 */
[----:B------:R3:W1:Y:S01]  /*06a0*/  SYNCS.EXCH.64 URZ, [UR7+0x38], UR4 ;  /* 0x0000380407ff75b2 */ /* 0x0006620008000100 */
[----:B------:R-:W-:Y:S01]  /*06b0*/  NOP ;  /* 0x0000000000007918 */ /* 0x000fe20000000000 */
.L_x_9:
[----:B------:R-:W2:Y:S01]  /*06c0*/  SHFL.IDX PT, R0, R66, RZ, 0x1f ;  /* 0x00001fff42007589 */ /* 0x000ea200000e0000 */
[----:B------:R-:W-:Y:S01]  /*06d0*/  NOP ;  /* 0x0000000000007918 */ /* 0x000fe20000000000 */
[----:B--2---:R-:W-:-:S13]  /*06e0*/  ISETP.NE.AND P0, PT, R0, 0x1, PT ;  /* 0x000000010000780c */ /* 0x004fda0003f05270 */
[----:B------:R-:W-:Y:S05]  /*06f0*/  @P0 BRA `(.L_x_10) ;  /* 0x0000000000540947 */ /* 0x000fea0003800000 */
[----:B---3--:R-:W-:Y:S01]  /*0700*/  UMOV UR7, 0x400 ;  /* 0x0000040000077882 */ /* 0x008fe20000000000 */
        /* <DEDUP_REMOVED lines=10> */
[----:B------:R-:W2:Y:S02]  /*07b0*/  FENCE.VIEW.ASYNC.S ;  /* 0x00000000000073c6 */ /* 0x000ea40000000000 */
[----:B--2---:R2:W3:Y:S08]  /*07c0*/  SYNCS.EXCH.64 URZ, [UR7+0x40], UR12 ;  /* 0x0000400c07ff75b2 */ /* 0x0044f00008000100 */
        /* <DEDUP_REMOVED lines=8> */
.L_x_10:
[----:B------:R-:W4:Y:S01]  /*0850*/  SHFL.IDX PT, R0, R66, RZ, 0x1f ;  /* 0x00001fff42007589 */ /* 0x000f2200000e0000 */
[----:B------:R-:W-:Y:S01]  /*0860*/  NOP ;  /* 0x0000000000007918 */ /* 0x000fe20000000000 */
[----:B----4-:R-:W-:-:S13]  /*0870*/  ISETP.NE.AND P0, PT, R0, 0x3, PT ;  /* 0x000000030000780c */ /* 0x010fda0003f05270 */
[----:B------:R-:W-:Y:S05]  /*0880*/  @P0 BRA `(.L_x_11) ;  /* 0x00000000002c0947 */ /* 0x000fea0003800000 */
[----:B--23--:R-:W-:Y:S01]  /*0890*/  UMOV UR5, 0x400 ;  /* 0x0000040000057882 */ /* 0x00cfe20000000000 */
[----:B------:R-:W-:Y:S01]  /*08a0*/  UMOV UR4, 0x20 ;  /* 0x0000002000047882 */ /* 0x000fe20000000000 */
[----:B------:R-:W-:Y:S02]  /*08b0*/  ULEA UR5, UR37, UR5, 0x18 ;  /* 0x0000000525057291 */ /* 0x000fe4000f8ec0ff */
[----:B------:R-:W-:-:S04]  /*08c0*/  UIADD3 UR12, UPT, UPT, -UR4, 0x100000, URZ ;  /* 0x00100000040c7890 */ /* 0x000fc8000fffe1ff */
[----:B------:R-:W-:Y:S02]  /*08d0*/  USHF.L.U32 UR13, UR12, 0xb, URZ ;  /* 0x0000000b0c0d7899 */ /* 0x000fe400080006ff */
[----:B------:R-:W-:Y:S01]  /*08e0*/  USHF.L.U32 UR12, UR12, 0x1, URZ ;  /* 0x000000010c0c7899 */ /* 0x000fe200080006ff */
[----:B------:R-:W-:Y:S01]  /*08f0*/  ELECT P0, URZ, PT ;  /* 0x0000000000ff782f */ /* 0x000fe20003800000 */
[----:B------:R-:W2:Y:S10]  /*0900*/  FENCE.VIEW.ASYNC.S ;  /* 0x00000000000073c6 */ /* 0x000eb40000000000 */
[----:B--2---:R4:W2:Y:S01]  /*0910*/  SYNCS.EXCH.64 URZ, [UR5+0x80], UR12 ;  /* 0x0000800c05ff75b2 */ /* 0x0048a20008000100 */
[----:B------:R4:W3:Y:S02]  /*0920*/  SYNCS.EXCH.64 URZ, [UR5+0x88], UR12 ;  /* 0x0000880c05ff75b2 */ /* 0x0008e40008000100 */
[----:B----4-:R-:W-:Y:S01]  /*0930*/  NOP ;  /* 0x0000000000007918 */ /* 0x010fe20000000000 */
.L_x_11:
[----:B------:R-:W4:Y:S01]  /*0940*/  SHFL.IDX PT, R0, R66, RZ, 0x1f ;  /* 0x00001fff42007589 */ /* 0x000f2200000e0000 */
[----:B------:R-:W-:Y:S01]  /*0950*/  NOP ;  /* 0x0000000000007918 */ /* 0x000fe20000000000 */
[----:B----4-:R-:W-:-:S13]  /*0960*/  ISETP.NE.AND P0, PT, R0, 0x4, PT ;  /* 0x000000040000780c */ /* 0x010fda0003f05270 */
[----:B------:R-:W-:Y:S05]  /*0970*/  @P0 BRA `(.L_x_12) ;  /* 0x0000000000480947 */ /* 0x000fea0003800000 */
[----:B--23--:R-:W-:Y:S01]  /*0980*/  UMOV UR7, 0x3a0 ;  /* 0x000003a000077882 */ /* 0x00cfe20000000000 */
[----:B------:R-:W-:Y:S01]  /*0990*/  UMOV UR5, 0x400 ;  /* 0x0000040000057882 */ /* 0x000fe20000000000 */
[----:B------:R-:W-:Y:S01]  /*09a0*/  USEL UR7, UR7, 0x320, UP5 ;  /* 0x0000032007077887 */ /* 0x000fe2000a800000 */
        /* <DEDUP_REMOVED lines=10> */
[----:B--2---:R4:W2:Y:S08]  /*0a50*/  SYNCS.EXCH.64 URZ, [UR5+0x90], UR12 ;  /* 0x0000900c05ff75b2 */ /* 0x0048b00008000100 */
[----:B------:R4:W3:Y:S01]  /*0a60*/  SYNCS.EXCH.64 URZ, [UR5+0xa0], UR14 ;  /* 0x0000a00e05ff75b2 */ /* 0x0008e20008000100 */
[----:B------:R4:W1:Y:S01]  /*0a70*/  SYNCS.EXCH.64 URZ, [UR5+0x98], UR12 ;  /* 0x0000980c05ff75b2 */ /* 0x0008620008000100 */
[----:B------:R4:W1:Y:S02]  /*0a80*/  SYNCS.EXCH.64 URZ, [UR5+0xa8], UR14 ;  /* 0x0000a80e05ff75b2 */ /* 0x0008640008000100 */
[----:B----4-:R-:W-:Y:S01]  /*0a90*/  NOP ;  /* 0x0000000000007918 */ /* 0x010fe20000000000 */
.L_x_12:
[----:B------:R-:W4:Y:S01]  /*0aa0*/  SHFL.IDX PT, R0, R66, RZ, 0x1f ;  /* 0x00001fff42007589 */ /* 0x000f2200000e0000 */
[----:B------:R-:W-:Y:S01]  /*0ab0*/  NOP ;  /* 0x0000000000007918 */ /* 0x000fe20000000000 */
[----:B----4-:R-:W-:-:S13]  /*0ac0*/  ISETP.NE.AND P0, PT, R0, 0x5, PT ;  /* 0x000000050000780c */ /* 0x010fda0003f05270 */
[----:B------:R-:W-:Y:S05]  /*0ad0*/  @P0 BRA `(.L_x_13) ;  /* 0x0000000000540947 */ /* 0x000fea0003800000 */
[----:B--23--:R-:W-:Y:S01]  /*0ae0*/  UMOV UR7, 0x400 ;  /* 0x0000040000077882 */ /* 0x00cfe20000000000 */
        /* <DEDUP_REMOVED lines=14> */
[----:B------:R4:W1:Y:S01]  /*0bd0*/  SYNCS.EXCH.64 URZ, [UR7+0xd8], UR4 ;  /* 0x0000d80407ff75b2 */ /* 0x0008620008000100 */
[----:B------:R4:W1:Y:S01]  /*0be0*/  SYNCS.EXCH.64 URZ, [UR7+0xc0], UR12 ;  /* 0x0000c00c07ff75b2 */ /* 0x0008620008000100 */
[----:B------:R4:W1:Y:S01]  /*0bf0*/  SYNCS.EXCH.64 URZ, [UR7+0xe0], UR4 ;  /* 0x0000e00407ff75b2 */ /* 0x0008620008000100 */
[----:B------:R4:W1:Y:S01]  /*0c00*/  SYNCS.EXCH.64 URZ, [UR7+0xc8], UR12 ;  /* 0x0000c80c07ff75b2 */ /* 0x0008620008000100 */
[----:B------:R4:W1:Y:S02]  /*0c10*/  SYNCS.EXCH.64 URZ, [UR7+0xe8], UR4 ;  /* 0x0000e80407ff75b2 */ /* 0x0008640008000100 */
[----:B----4-:R-:W-:Y:S01]  /*0c20*/  NOP ;  /* 0x0000000000007918 */ /* 0x010fe20000000000 */
.L_x_13:
[----:B------:R-:W4:Y:S01]  /*0c30*/  SHFL.IDX PT, R0, R66, RZ, 0x1f ;  /* 0x00001fff42007589 */ /* 0x000f2200000e0000 */
[----:B------:R-:W-:Y:S01]  /*0c40*/  ISETP.NE.OR P1, PT, RZ, UR10, !P1 ;  /* 0x0000000aff007c0c */ /* 0x000fe2000cf25670 */
        /* <DEDUP_REMOVED lines=12> */
[----:B------:R4:W3:Y:S01]  /*0d10*/  SYNCS.EXCH.64 URZ, [UR5+0x100], UR12 ;  /* 0x0001000c05ff75b2 */ /* 0x0008e20008000100 */
[----:B------:R4:W1:Y:S01]  /*0d20*/  SYNCS.EXCH.64 URZ, [UR5+0xf8], UR12 ;  /* 0x0000f80c05ff75b2 */ /* 0x0008620008000100 */
[----:B------:R4:W1:Y:S02]  /*0d30*/  SYNCS.EXCH.64 URZ, [UR5+0x108], UR12 ;  /* 0x0001080c05ff75b2 */ /* 0x0008640008000100 */
[----:B----4-:R-:W-:Y:S01]  /*0d40*/  NOP ;  /* 0x0000000000007918 */ /* 0x010fe20000000000 */
.L_x_14:
[----:B------:R-:W-:Y:S01]  /*0d50*/  VOTEU.ALL UP0, P1 ;  /* 0x0000000000ff7886 */ /* 0x000fe20000800000 */
[----:B--23--:R-:W-:Y:S01]  /*0d60*/  UMOV UR12, 0x20 ;  /* 0x00000020000c7882 */ /* 0x00cfe20000000000 */
[----:B------:R-:W2:Y:S01]  /*0d70*/  LDCU UR5, c[0x0][0x36c] ;  /* 0x00006d80ff0577ac */ /* 0x000ea20008000800 */
[----:B------:R-:W-:Y:S01]  /*0d80*/  NOP ;  /* 0x0000000000007918 */ /* 0x000fe20000000000 */
[----:B------:R-:W-:Y:S01]  /*0d90*/  LOP3.LUT R10, R72, 0x1f, RZ, 0xc0, !PT ;  /* 0x0000001f480a7812 */ /* 0x000fe200078ec0ff */
[----:B------:R-:W-:Y:S01]  /*0da0*/  @!UP0 UMOV UR4, 0x400 ;  /* 0x0000040000048882 */ /* 0x000fe20000000000 */
[----:B------:R-:W-:-:S04]  /*0db0*/  @!UP0 UIADD3 UR12, UPT, UPT, -UR12, 0x100000, URZ ;  /* 0x001000000c0c8890 */ /* 0x000fc8000fffe1ff */
[----:B------:R-:W-:Y:S02]  /*0dc0*/  @!UP0 USHF.L.U32 UR13, UR12, 0xb, URZ ;  /* 0x0000000b0c0d8899 */ /* 0x000fe400080006ff */
[----:B------:R-:W-:Y:S02]  /*0dd0*/  @!UP0 USHF.L.U32 UR12, UR12, 0x1, URZ ;  /* 0x000000010c0c8899 */ /* 0x000fe400080006ff */
[----:B------:R-:W-:Y:S01]  /*0de0*/  @!UP0 ULEA UR4, UR37, UR4, 0x18 ;  /* 0x0000000425048291 */ /* 0x000fe2000f8ec0ff */
[----:B------:R-:W-:Y:S01]  /*0df0*/  VOTEU.ALL UP0, P1 ;  /* 0x0000000000ff7886 */ /* 0x000fe20000800000 */
[----:B------:R-:W-:Y:S02]  /*0e00*/  UISETP.NE.AND UP4, UPT, UR10, URZ, UPT ;  /* 0x000000ff0a00728c */ /* 0x000fe4000bf85270 */
[----:B--2---:R-:W-:Y:S01]  /*0e10*/  UISETP.EQ.U32.AND UP2, UPT, UR5, 0x1, UPT ;  /* 0x000000010500788c */ /* 0x004fe2000bf42070 */
[----:B------:R-:W2:Y:S07]  /*0e20*/  FENCE.VIEW.ASYNC.S ;  /* 0x00000000000073c6 */ /* 0x000eae0000000000 */
[----:B--2---:R2:W3:Y:S01]  /*0e30*/  @!UP0 SYNCS.EXCH.64 URZ, [UR4+0x110], UR12 ;  /* 0x0001100c04ff85b2 */ /* 0x0044e20008000100 */
[----:B------:R-:W-:Y:S05]  /*0e40*/  BRA.U !UP2, `(.L_x_15) ;  /* 0x000000010a087547 */ /* 0x000fea000b800000 */
[----:B-1-3--:R-:W-:Y:S01]  /*0e50*/  UCGABAR_ARV ;  /* 0x00000000000079c7 */ /* 0x00afe20008000000 */
[----:B------:R-:W-:Y:S05]  /*0e60*/  BRA `(.L_x_16) ;  /* 0x0000000000047947 */ /* 0x000fea0003800000 */
.L_x_15:
[----:B-1-3--:R-:W-:Y:S01]  /*0e70*/  NOP ;  /* 0x0000000000007918 */ /* 0x00afe20000000000 */
.L_x_16:
[----:B------:R-:W1:Y:S01]  /*0e80*/  S2R R11, SR_CTAID.X ;  /* 0x00000000000b7919 */ /* 0x000e620000002500 */
[----:B------:R-:W-:-:S05]  /*0e90*/  CS2R.32 R60, SR_CgaSize ;  /* 0x00000000003c7805 */ /* 0x000fca0000008a00 */
[----:B------:R-:W-:-:S05]  /*0ea0*/  IMAD R60, R60, -0xa0, RZ ;  /* 0xffffff603c3c7824 */ /* 0x000fca00078e02ff */
[----:B------:R-:W-:-:S14]  /*0eb0*/  R2UR UR5, R60 ;  /* 0x000000003c0572ca */ /* 0x000fdc00000e0000 */
[----:B------:R-:W3:Y:S01]  /*0ec0*/  LDCU UR5, c[0x0][UR5+0x2b0] ;  /* 0x00005600050577ac */ /* 0x000ee20008000800 */
[----:B------:R-:W-:-:S05]  /*0ed0*/  CS2R.32 R0, SR_CgaSize ;  /* 0x0000000000007805 */ /* 0x000fca0000008a00 */
[----:B------:R-:W-:-:S06]  /*0ee0*/  IMAD R0, R0, -0xa0, RZ ;  /* 0xffffff6000007824 */ /* 0x000fcc00078e02ff */
[----:B------:R-:W4:Y:S01]  /*0ef0*/  LDC R0, c[0x0][R0+0x2a0] ;  /* 0x0000a80000007b82 */ /* 0x000f220000000800 */
[----:B------:R-:W-:Y:S01]  /*0f00*/  PRMT R8, RZ, 0x7610, R8 ;  /* 0x00007610ff087816 */ /* 0x000fe20000000008 */
[----:B------:R-:W3:Y:S01]  /*0f10*/  S2R R20, SR_CTAID.Y ;  /* 0x0000000000147919 */ /* 0x000ee20000002600 */
[----:B------:R-:W-:-:S05]  /*0f20*/  CS2R.32 R60, SR_CgaSize ;  /* 0x00000000003c7805 */ /* 0x000fca0000008a00 */
[----:B------:R-:W-:-:S05]  /*0f30*/  IMAD R60, R60, -0xa0, RZ ;  /* 0xffffff603c3c7824 */ /* 0x000fca00078e02ff */
[----:B--2---:R-:W-:-:S14]  /*0f40*/  R2UR UR4, R60 ;  /* 0x000000003c0472ca */ /* 0x004fdc00000e0000 */
[----:B------:R-:W2:Y:S01]  /*0f50*/  LDCU UR4, c[0x0][UR4+0x2b4] ;  /* 0x00005680040477ac */ /* 0x000ea20008000800 */
[----:B------:R-:W1:Y:S01]  /*0f60*/  LDCU UR11, c[0x0][0xb30] ;  /* 0x00016600ff0b77ac */ /* 0x000e620008000800 */
[----:B------:R-:W3:Y:S01]  /*0f70*/  LDC R9, c[0x0][0xb24] ;  /* 0x0002c900ff097b82 */ /* 0x000ee20000000800 */
[----:B------:R-:W-:Y:S02]  /*0f80*/  UISETP.GT.U32.AND UP0, UPT, UR9, 0xffff, UPT ;  /* 0x0000ffff0900788c */ /* 0x000fe4000bf04070 */
[----:B------:R-:W-:Y:S02]  /*0f90*/  USHF.L.U32 UR7, UR37, 0xa, URZ ;  /* 0x0000000a25077899 */ /* 0x000fe400080006ff */
[----:B------:R-:W-:Y:S01]  /*0fa0*/  USEL UR12, UR9, 0xffff, !UP0 ;  /* 0x0000ffff090c7887 */ /* 0x000fe2000c000000 */
[----:B------:R-:W-:-:S05]  /*0fb0*/  CS2R.32 R58, SR_CgaSize ;  /* 0x00000000003a7805 */ /* 0x000fca0000008a00 */
[----:B------:R-:W-:-:S06]  /*0fc0*/  IMAD R58, R58, -0xa0, RZ ;  /* 0xffffff603a3a7824 */ /* 0x000fcc00078e02ff */
[----:B------:R-:W4:Y:S01]  /*0fd0*/  LDC R58, c[0x0][R58+0x2a4] ;  /* 0x0000a9003a3a7b82 */ /* 0x000f220000000800 */
[----:B------:R-:W-:Y:S02]  /*0fe0*/  ULOP3.LUT UR7, UR7, 0x800, URZ, 0xc0, !UPT ;  /* 0x0000080007077892 */ /* 0x000fe4000f8ec0ff */
[----:B------:R-:W-:Y:S02]  /*0ff0*/  ULOP3.LUT UR12, UR12, 0xffff, URZ, 0xc0, !UPT ;  /* 0x0000ffff0c0c7892 */ /* 0x000fe4000f8ec0ff */
[----:B------:R-:W-:-:S03]  /*1000*/  UISETP.NE.AND UP3, UPT, UR10, 0x2, UPT ;  /* 0x000000020a00788c */ /* 0x000fc6000bf65270 */
[----:B------:R-:W4:Y:S01]  /*1010*/  LDC R26, c[0x0][0xb24] ;  /* 0x0002c900ff1a7b82 */ /* 0x000f220000000800 */
[----:B-1----:R-:W-:Y:S01]  /*1020*/  UISETP.NE.AND UP0, UPT, UR11, 0x1, UPT ;  /* 0x000000010b00788c */ /* 0x002fe2000bf05270 */
[----:B------:R-:W-:Y:S01]  /*1030*/  I2FP.F32.U32 R60, R11 ;  /* 0x0000000b003c7245 */ /* 0x000fe20000201000 */
[----:B------:R-:W-:-:S05]  /*1040*/  IMAD.MOV.U32 R21, RZ, RZ, R11 ;  /* 0x000000ffff157224 */ /* 0x000fca00078e000b */
[----:B------:R-:W1:Y:S01]  /*1050*/  S2UR UR36, SR_CTAID.Z ;  /* 0x00000000002479c3 */ /* 0x000e620000002700 */
[----:B---3--:R-:W-:Y:S02]  /*1060*/  ISETP.GE.AND P0, PT, R9, 0x1, PT ;  /* 0x000000010900780c */ /* 0x008fe40003f06270 */
[----:B------:R-:W-:Y:S01]  /*1070*/  I2FP.F32.U32 R3, R20 ;  /* 0x0000001400037245 */ /* 0x000fe20000201000 */
[----:B------:R-:W-:Y:S01]  /*1080*/  FMUL R60, R60, UR5 ;  /* 0x000000053c3c7c20 */ /* 0x000fe20008400000 */
[----:B------:R-:W-:-:S03]  /*1090*/  USHF.R.U32.HI UR5, URZ, 0x6, UR7 ;  /* 0x00000006ff057899 */ /* 0x000fc60008011607 */
[----:B--2---:R-:W-:Y:S01]  /*10a0*/  FMUL R3, R3, UR4 ;  /* 0x0000000403037c20 */ /* 0x004fe20008400000 */
[----:B------:R-:W-:Y:S01]  /*10b0*/  UMOV UR4, 0x5 ;  /* 0x0000000500047882 */ /* 0x000fe20000000000 */
[----:B------:R-:W2:Y:S01]  /*10c0*/  F2I.U32.TRUNC.NTZ R60, R60 ;  /* 0x0000003c003c7305 */ /* 0x000ea2000020f000 */
[----:B------:R-:W-:-:S07]  /*10d0*/  USHF.L.U32 UR4, UR4, UR12, URZ ;  /* 0x0000000c04047299 */ /* 0x000fce00080006ff */
[----:B------:R-:W3:Y:S01]  /*10e0*/  F2I.U32.TRUNC.NTZ R3, R3 ;  /* 0x0000000300037305 */ /* 0x000ee2000020f000 */
[----:B--2---:R-:W-:-:S04]  /*10f0*/  IMAD.MOV R60, RZ, RZ, -R60 ;  /* 0x000000ffff3c7224 */ /* 0x004fc800078e0a3c */
[----:B----4-:R-:W-:Y:S01]  /*1100*/  IMAD R60, R0, R60, R11 ;  /* 0x0000003c003c7224 */ /* 0x010fe200078e020b */
[----:B------:R-:W-:Y:S02]  /*1110*/  PRMT R0, RZ, 0x7610, R0 ;  /* 0x00007610ff007816 */ /* 0x000fe40000000000 */
[----:B---3--:R-:W-:-:S05]  /*1120*/  IADD3 R3, PT, PT, -R3, RZ, RZ ;  /* 0x000000ff03037210 */ /* 0x008fca0007ffe1ff */
[----:B------:R-:W-:Y:S01]  /*1130*/  IMAD R58, R58, R3, R20 ;  /* 0x000000033a3a7224 */ /* 0x000fe200078e0214 */
[----:B-1----:R-:W-:Y:S06]  /*1140*/  BRA.U UP4, `(.L_x_17) ;  /* 0x0000000104387547 */ /* 0x002fec000b800000 */
[----:B------:R-:W-:Y:S02]  /*1150*/  ISETP.NE.AND P1, PT, R58, RZ, PT ;  /* 0x000000ff3a00720c */ /* 0x000fe40003f25270 */
[C---:B------:R-:W-:Y:S02]  /*1160*/  LOP3.LUT R0, R60.reuse, 0x2, RZ, 0x3c, !PT ;  /* 0x000000023c007812 */ /* 0x040fe400078e3cff */
[----:B------:R-:W-:Y:S02]  /*1170*/  ISETP.GT.U32.AND P2, PT, R60, 0x1, P1 ;  /* 0x000000013c00780c */ /* 0x000fe40000f44070 */
[----:B------:R-:W-:Y:S01]  /*1180*/  ISETP.GT.U32.AND P1, PT, R0, 0x1, P1 ;  /* 0x000000010000780c */ /* 0x000fe20000f24070 */
[----:B------:R-:W-:Y:S01]  /*1190*/  IMAD.MOV.U32 R0, RZ, RZ, 0x3 ;  /* 0x00000003ff007424 */ /* 0x000fe200078e00ff */
[----:B------:R-:W-:Y:S02]  /*11a0*/  SEL R4, RZ, 0x1, P2 ;  /* 0x00000001ff047807 */ /* 0x000fe40001000000 */
[----:B------:R-:W-:-:S02]  /*11b0*/  SEL R2, RZ, 0x4, P1 ;  /* 0x00000004ff027807 */ /* 0x000fc40000800000 */
[----:B------:R-:W-:Y:S02]  /*11c0*/  SEL R5, RZ, 0x2, P2 ;  /* 0x00000002ff057807 */ /* 0x000fe40001000000 */
[----:B------:R-:W-:Y:S02]  /*11d0*/  LOP3.LUT R3, R60, 0xfffffffe, RZ, 0xc0, !PT ;  /* 0xfffffffe3c037812 */ /* 0x000fe400078ec0ff */
[----:B------:R-:W-:Y:S02]  /*11e0*/  IADD3 R5, PT, PT, R2, R5, R4 ;  /* 0x0000000502057210 */ /* 0x000fe40007ffe004 */
[----:B------:R-:W-:Y:S02]  /*11f0*/  SEL R2, RZ, 0x8, P1 ;  /* 0x00000008ff027807 */ /* 0x000fe40000800000 */
[----:B------:R-:W-:-:S03]  /*1200*/  SHF.L.U32 R0, R0, R3, RZ ;  /* 0x0000000300007219 */ /* 0x000fc600000006ff */
[----:B------:R-:W-:-:S05]  /*1210*/  IMAD.IADD R2, R5, 0x1, R2 ;  /* 0x0000000105027824 */ /* 0x000fca00078e0202 */
[----:B------:R-:W-:Y:S02]  /*1220*/  PRMT R8, R2, 0x7610, R8 ;  /* 0x0000761002087816 */ /* 0x000fe40000000008 */
.L_x_17:
[----:B------:R-:W-:Y:S05]  /*1230*/  @!P0 BRA `(.L_x_18) ;  /* 0x0000000000b88947 */ /* 0x000fea0003800000 */
[----:B------:R-:W1:Y:S01]  /*1240*/  LDC.64 R4, c[0x0][0xb18] ;  /* 0x0002c600ff047b82 */ /* 0x000e620000000a00 */
[----:B------:R-:W-:-:S07]  /*1250*/  ISETP.NE.AND P0, PT, R9, 0x1, PT ;  /* 0x000000010900780c */ /* 0x000fce0003f05270 */
[----:B------:R-:W2:Y:S08]  /*1260*/  LDC R14, c[0x0][0xb0c] ;  /* 0x0002c300ff0e7b82 */ /* 0x000eb00000000800 */
[----:B------:R-:W3:Y:S08]  /*1270*/  LDC R13, c[0x0][0x370] ;  /* 0x0000dc00ff0d7b82 */ /* 0x000ef00000000800 */
[----:B------:R-:W4:Y:S01]  /*1280*/  LDC R16, c[0x0][0x374] ;  /* 0x0000dd00ff107b82 */ /* 0x000f220000000800 */
[----:B-1----:R-:W-:-:S07]  /*1290*/  ISETP.NE.AND P1, PT, R4, 0x1, PT ;  /* 0x000000010400780c */ /* 0x002fce0003f25270 */
[----:B------:R-:W3:Y:S01]  /*12a0*/  LDC.64 R6, c[0x0][0xb10] ;  /* 0x0002c400ff067b82 */ /* 0x000ee20000000a00 */
[----:B--2---:R-:W-:-:S07]  /*12b0*/  ISETP.NE.AND P2, PT, R14, 0x1, PT ;  /* 0x000000010e00780c */ /* 0x004fce0003f45270 */
[----:B------:R-:W1:Y:S08]  /*12c0*/  LDC R12, c[0x0][0xb20] ;  /* 0x0002c800ff0c7b82 */ /* 0x000e700000000800 */
[----:B------:R-:W2:Y:S01]  /*12d0*/  LDC.64 R2, c[0x0][0xb28] ;  /* 0x0002ca00ff027b82 */ /* 0x000ea20000000a00 */
[----:B----4-:R-:W-:-:S04]  /*12e0*/  IMAD.HI.U32 R15, R16, R5, RZ ;  /* 0x00000005100f7227 */ /* 0x010fc800078e00ff */
[----:B------:R-:W-:-:S04]  /*12f0*/  IMAD.HI.U32 R5, R20, R5, RZ ;  /* 0x0000000514057227 */ /* 0x000fc800078e00ff */
[----:B---3--:R-:W-:-:S04]  /*1300*/  IMAD.HI.U32 R18, R13, R6, RZ ;  /* 0x000000060d127227 */ /* 0x008fc800078e00ff */
[C---:B------:R-:W-:Y:S01]  /*1310*/  IMAD.HI.U32 R22, R11.reuse, R6, RZ ;  /* 0x000000060b167227 */ /* 0x040fe200078e00ff */
[-C--:B------:R-:W-:Y:S02]  /*1320*/  @P2 SHF.R.U32.HI R13, RZ, R7.reuse, R18 ;  /* 0x00000007ff0d2219 */ /* 0x080fe40000011612 */
[-C--:B-1----:R-:W-:Y:S02]  /*1330*/  @P1 SHF.R.U32.HI R16, RZ, R12.reuse, R15 ;  /* 0x0000000cff101219 */ /* 0x082fe4000001160f */
[----:B------:R-:W-:Y:S02]  /*1340*/  SHF.R.U32.HI R5, RZ, R12, R5 ;  /* 0x0000000cff057219 */ /* 0x000fe40000011605 */
[----:B------:R-:W-:Y:S02]  /*1350*/  SHF.R.U32.HI R22, RZ, R7, R22 ;  /* 0x00000007ff167219 */ /* 0x000fe40000011616 */
[----:B------:R-:W-:Y:S01]  /*1360*/  SEL R5, R20, R5, !P1 ;  /* 0x0000000514057207 */ /* 0x000fe20004800000 */
[----:B--2---:R-:W-:Y:S01]  /*1370*/  IMAD.HI.U32 R18, R16, R2, RZ ;  /* 0x0000000210127227 */ /* 0x004fe200078e00ff */
[----:B------:R-:W-:-:S02]  /*1380*/  SEL R21, R11, R22, !P2 ;  /* 0x000000160b157207 */ /* 0x000fc40005000000 */
[----:B------:R-:W-:Y:S01]  /*1390*/  IADD3 R7, PT, PT, -R5, RZ, RZ ;  /* 0x000000ff05077210 */ /* 0x000fe20007ffe1ff */
[----:B------:R-:W-:Y:S01]  /*13a0*/  IMAD.HI.U32 R6, R13, R2, RZ ;  /* 0x000000020d067227 */ /* 0x000fe200078e00ff */
[----:B------:R-:W-:-:S03]  /*13b0*/  @P0 SHF.R.U32.HI R16, RZ, R3, R18 ;  /* 0x00000003ff100219 */ /* 0x000fc60000011612 */
[----:B------:R-:W-:Y:S01]  /*13c0*/  IMAD R7, R4, R7, R20 ;  /* 0x0000000704077224 */ /* 0x000fe200078e0214 */
[----:B------:R-:W-:Y:S01]  /*13d0*/  @P0 SHF.R.U32.HI R13, RZ, R3, R6 ;  /* 0x00000003ff0d0219 */ /* 0x000fe20000011606 */
[----:B------:R-:W-:-:S04]  /*13e0*/  IMAD R16, R16, R9, RZ ;  /* 0x0000000910107224 */ /* 0x000fc800078e02ff */
[----:B------:R-:W-:Y:S01]  /*13f0*/  IMAD R6, R13, R9, RZ ;  /* 0x000000090d067224 */ /* 0x000fe200078e02ff */
[----:B------:R-:W-:-:S04]  /*1400*/  ISETP.GE.AND P1, PT, R5, R16, PT ;  /* 0x000000100500720c */ /* 0x000fc80003f26270 */
[----:B------:R-:W-:Y:S01]  /*1410*/  ISETP.GE.OR P1, PT, R21, R6, P1 ;  /* 0x000000061500720c */ /* 0x000fe20000f26670 */
[----:B------:R-:W-:-:S05]  /*1420*/  IMAD.HI.U32 R6, R5, R2, RZ ;  /* 0x0000000205067227 */ /* 0x000fca00078e00ff */
[----:B------:R-:W-:-:S04]  /*1430*/  SHF.R.U32.HI R6, RZ, R3, R6 ;  /* 0x00000003ff067219 */ /* 0x000fc80000011606 */
[----:B------:R-:W-:-:S03]  /*1440*/  SEL R6, R5, R6, !P0 ;  /* 0x0000000605067207 */ /* 0x000fc60004000000 */
[----:B------:R-:W-:Y:S01]  /*1450*/  @!P1 IMAD.HI.U32 R12, R21, R2, RZ ;  /* 0x00000002150c9227 */ /* 0x000fe200078e00ff */
[----:B------:R-:W-:-:S04]  /*1460*/  IADD3 R2, PT, PT, -R6, RZ, RZ ;  /* 0x000000ff06027210 */ /* 0x000fc80007ffe1ff */
[----:B------:R-:W-:Y:S01]  /*1470*/  @!P1 SHF.R.U32.HI R12, RZ, R3, R12 ;  /* 0x00000003ff0c9219 */ /* 0x000fe2000001160c */
[----:B------:R-:W-:-:S03]  /*1480*/  IMAD R2, R9, R2, R5 ;  /* 0x0000000209027224 */ /* 0x000fc600078e0205 */
[----:B------:R-:W-:-:S05]  /*1490*/  @!P1 SEL R3, R21, R12, !P0 ;  /* 0x0000000c15039207 */ /* 0x000fca0004000000 */
[--C-:B------:R-:W-:Y:S02]  /*14a0*/  @!P1 IMAD.IADD R6, R6, 0x1, -R3.reuse ;  /* 0x0000000106069824 */ /* 0x100fe400078e0a03 */
[----:B------:R-:W-:Y:S01]  /*14b0*/  @!P1 IMAD R3, R2, R13, R3 ;  /* 0x0000000d02039224 */ /* 0x000fe200078e0203 */
[----:B------:R-:W-:Y:S01]  /*14c0*/  IADD3 R2, PT, PT, -R21, RZ, RZ ;  /* 0x000000ff15027210 */ /* 0x000fe20007ffe1ff */
[----:B------:R-:W-:Y:S02]  /*14d0*/  @!P1 IMAD R5, R6, R9, R21 ;  /* 0x0000000906059224 */ /* 0x000fe400078e0215 */
[----:B------:R-:W-:Y:S02]  /*14e0*/  @!P1 IMAD.MOV.U32 R21, RZ, RZ, R3 ;  /* 0x000000ffff159224 */ /* 0x000fe400078e0003 */
[----:B------:R-:W-:Y:S02]  /*14f0*/  IMAD R2, R14, R2, R11 ;  /* 0x000000020e027224 */ /* 0x000fe400078e020b */
[----:B------:R-:W-:-:S02]  /*1500*/  IMAD R20, R5, R4, R7 ;  /* 0x0000000405147224 */ /* 0x000fc400078e0207 */
[----:B------:R-:W-:Y:S02]  /*1510*/  IMAD R21, R21, R14, R2 ;  /* 0x0000000e15157224 */ /* 0x000fe400078e0202 */
.L_x_18:
[----:B------:R-:W-:Y:S05]  /*1520*/  BRA.U UP0, `(.L_x_19) ;  /* 0x0000000100407547 */ /* 0x000fea000b800000 */
[----:B------:R-:W1:Y:S08]  /*1530*/  LDC.64 R4, c[0x0][0xb10] ;  /* 0x0002c400ff047b82 */ /* 0x000e700000000a00 */
[----:B------:R-:W2:Y:S08]  /*1540*/  LDC.64 R2, c[0x0][0xb18] ;  /* 0x0002c600ff027b82 */ /* 0x000eb00000000a00 */
[----:B------:R-:W3:Y:S08]  /*1550*/  LDC R6, c[0x0][0xb20] ;  /* 0x0002c800ff067b82 */ /* 0x000ef00000000800 */
[----:B------:R-:W4:Y:S01]  /*1560*/  LDC R12, c[0x0][0xb0c] ;  /* 0x0002c300ff0c7b82 */ /* 0x000f220000000800 */
[----:B-1----:R-:W-:-:S05]  /*1570*/  IMAD.HI.U32 R4, R21, R4, RZ ;  /* 0x0000000415047227 */ /* 0x002fca00078e00ff */
[----:B------:R-:W-:Y:S01]  /*1580*/  SHF.R.U32.HI R4, RZ, R5, R4 ;  /* 0x00000005ff047219 */ /* 0x000fe20000011604 */
[----:B--2---:R-:W-:Y:S01]  /*1590*/  IMAD.HI.U32 R3, R20, R3, RZ ;  /* 0x0000000314037227 */ /* 0x004fe200078e00ff */
[----:B------:R-:W-:-:S04]  /*15a0*/  ISETP.NE.AND P0, PT, R2, 0x1, PT ;  /* 0x000000010200780c */ /* 0x000fc80003f05270 */
[----:B---3--:R-:W-:-:S04]  /*15b0*/  SHF.R.U32.HI R3, RZ, R6, R3 ;  /* 0x00000006ff037219 */ /* 0x008fc80000011603 */
[----:B------:R-:W-:Y:S02]  /*15c0*/  SEL R3, R20, R3, !P0 ;  /* 0x0000000314037207 */ /* 0x000fe40004000000 */
[----:B----4-:R-:W-:-:S04]  /*15d0*/  ISETP.NE.AND P1, PT, R12, 0x1, PT ;  /* 0x000000010c00780c */ /* 0x010fc80003f25270 */
[----:B------:R-:W-:-:S05]  /*15e0*/  SEL R6, R21, R4, !P1 ;  /* 0x0000000415067207 */ /* 0x000fca0004800000 */
[----:B------:R-:W-:Y:S02]  /*15f0*/  IMAD.IADD R4, R3, 0x1, -R6 ;  /* 0x0000000103047824 */ /* 0x000fe400078e0a06 */
[----:B------:R-:W-:Y:S02]  /*1600*/  IMAD.IADD R3, R6, 0x1, -R3 ;  /* 0x0000000106037824 */ /* 0x000fe400078e0a03 */
[----:B------:R-:W-:Y:S02]  /*1610*/  IMAD R21, R4, R12, R21 ;  /* 0x0000000c04157224 */ /* 0x000fe400078e0215 */
[----:B------:R-:W-:Y:S02]  /*1620*/  IMAD R20, R3, R2, R20 ;  /* 0x0000000203147224 */ /* 0x000fe400078e0214 */
.L_x_19:
[----:B------:R-:W-:Y:S05]  /*1630*/  BRA.U !UP2, `(.L_x_20) ;  /* 0x000000010a0c7547 */ /* 0x000fea000b800000 */
[----:B------:R-:W-:Y:S01]  /*1640*/  UCGABAR_WAIT ;  /* 0x0000000000007dc7 */ /* 0x000fe20008000000 */
[----:B------:R-:W-:Y:S01]  /*1650*/  CCTL.IVALL ;  /* 0x00000000ff00798f */ /* 0x000fe20002000000 */
[----:B------:R-:W-:Y:S05]  /*1660*/  BRA `(.L_x_21) ;  /* 0x0000000000047947 */ /* 0x000fea0003800000 */
.L_x_20:
[----:B------:R-:W-:Y:S06]  /*1670*/  BAR.SYNC.DEFER_BLOCKING 0x0 ;  /* 0x0000000000007b1d */ /* 0x000fec0000010000 */
.L_x_21:
[----:B------:R-:W-:Y:S05]  /*1680*/  BRA.U UP3, `(.L_x_22) ;  /* 0x0000001103c47547 */ /* 0x000fea000b800000 */
[----:B------:R-:W1:Y:S01]  /*1690*/  LDCU UR13, c[0x0][0x38c] ;  /* 0x00007180ff0d77ac */ /* 0x000e620008000800 */
[----:B------:R-:W2:Y:S01]  /*16a0*/  LDC R9, c[0x0][0x370] ;  /* 0x0000dc00ff097b82 */ /* 0x000ea20000000800 */
[----:B------:R-:W-:Y:S01]  /*16b0*/  IMAD.SHL.U32 R16, R11, 0x40, RZ ;  /* 0x000000400b107824 */ /* 0x000fe200078e00ff */
[----:B------:R-:W-:Y:S01]  /*16c0*/  PLOP3.LUT P1, PT, PT, PT, UP5, 0x80, 0x8 ;  /* 0x000000000008781c */ /* 0x000fe20003f2f058 */
[----:B------:R-:W-:Y:S01]  /*16d0*/  HFMA2 R12, -RZ, RZ, 0, 0 ;  /* 0x00000000ff0c7431 */ /* 0x000fe200000001ff */
[----:B------:R-:W-:Y:S01]  /*16e0*/  UISETP.NE.AND UP1, UPT, UR10, URZ, UPT ;  /* 0x000000ff0a00728c */ /* 0x000fe2000bf25270 */
[----:B------:R-:W-:Y:S01]  /*16f0*/  ISETP.NE.AND P4, PT, R10, RZ, P5 ;  /* 0x000000ff0a00720c */ /* 0x000fe20002f85270 */
[----:B------:R-:W-:Y:S01]  /*1700*/  IMAD.MOV.U32 R15, RZ, RZ, 0x1 ;  /* 0x00000001ff0f7424 */ /* 0x000fe200078e00ff */
[----:B------:R-:W-:Y:S01]  /*1710*/  PLOP3.LUT P1, PT, P1, PT, PT, 0x8, 0x80 ;  /* 0x000000000080781c */ /* 0x000fe20000f2e170 */
[----:B------:R-:W3:Y:S01]  /*1720*/  LDC R0, c[0x0][0x374] ;  /* 0x0000dd00ff007b82 */ /* 0x000ee20000000800 */
[----:B------:R-:W-:Y:S01]  /*1730*/  IMAD.MOV.U32 R14, RZ, RZ, RZ ;  /* 0x000000ffff0e7224 */ /* 0x000fe200078e00ff */
[----:B------:R-:W-:Y:S01]  /*1740*/  MOV R8, 0x1 ;  /* 0x0000000100087802 */ /* 0x000fe20000000f00 */
[----:B------:R-:W-:Y:S01]  /*1750*/  IMAD.MOV.U32 R10, RZ, RZ, RZ ;  /* 0x000000ffff0a7224 */ /* 0x000fe200078e00ff */
[----:B------:R-:W-:Y:S01]  /*1760*/  LOP3.LUT R16, R16, 0x40, RZ, 0xc0, !PT ;  /* 0x0000004010107812 */ /* 0x000fe200078ec0ff */
[----:B------:R-:W4:Y:S01]  /*1770*/  LDCU.64 UR22, c[0x0][0x348] ;  /* 0x00006900ff1677ac */ /* 0x000f220008000a00 */
[----:B-1----:R-:W-:-:S02]  /*1780*/  UIADD3 UR8, UPT, UPT, UR13, 0x3f, URZ ;  /* 0x0000003f0d087890 */ /* 0x002fc4000fffe0ff */
[----:B------:R-:W-:Y:S02]  /*1790*/  USEL UR25, UR6, 0x2, UP1 ;  /* 0x0000000206197887 */ /* 0x000fe40008800000 */
[----:B------:R-:W-:Y:S01]  /*17a0*/  USHF.R.S32.HI UR15, URZ, 0x1f, UR8 ;  /* 0x0000001fff0f7899 */ /* 0x000fe20008011408 */
[----:B------:R-:W-:-:S03]  /*17b0*/  UMOV UR26, URZ ;  /* 0x000000ff001a7c82 */ /* 0x000fc60008000000 */
[----:B------:R-:W-:Y:S02]  /*17c0*/  ULEA.HI UR15, UR15, UR8, URZ, 0x6 ;  /* 0x000000080f0f7291 */ /* 0x000fe4000f8f30ff */
[----:B------:R-:W-:Y:S02]  /*17d0*/  UIADD3 UR8, UPT, UPT, UR13, -0x1, URZ ;  /* 0xffffffff0d087890 */ /* 0x000fe4000fffe0ff */
[----:B------:R-:W-:Y:S02]  /*17e0*/  USHF.R.S32.HI UR15, URZ, 0x6, UR15 ;  /* 0x00000006ff0f7899 */ /* 0x000fe4000801140f */
[----:B------:R-:W-:Y:S02]  /*17f0*/  UISETP.GE.U32.AND UP2, UPT, UR8, -0x7f, UPT ;  /* 0xffffff810800788c */ /* 0x000fe4000bf46070 */
[----:B------:R-:W-:Y:S02]  /*1800*/  UISETP.LT.U32.AND UP0, UPT, UR15, 0x4, UPT ;  /* 0x000000040f00788c */ /* 0x000fe4000bf01070 */
[----:B------:R-:W-:-:S02]  /*1810*/  UIADD3 UR13, UPT, UPT, UR13, 0x7e, URZ ;  /* 0x0000007e0d0d7890 */ /* 0x000fc4000fffe0ff */
[----:B------:R-:W-:-:S04]  /*1820*/  USEL UR14, UR15, 0x4, UP0 ;  /* 0x000000040f0e7887 */ /* 0x000fc80008000000 */
[----:B------:R-:W-:Y:S02]  /*1830*/  UIADD3 UR24, UPT, UPT, UR14, -0x1, URZ ;  /* 0xffffffff0e187890 */ /* 0x000fe4000fffe0ff */
[----:B------:R-:W-:Y:S02]  /*1840*/  @UP2 UIADD3 UR24, UPT, UPT, UR14, URZ, URZ ;  /* 0x000000ff0e182290 */ /* 0x000fe4000fffe0ff */
[----:B------:R-:W-:Y:S02]  /*1850*/  UIADD3 UR27, UPT, UPT, UR15, -UR14, URZ ;  /* 0x8000000e0f1b7290 */ /* 0x000fe4000fffe0ff */
[----:B------:R-:W-:Y:S02]  /*1860*/  UIADD3 UR21, UPT, UPT, UR24, 0x1, URZ ;  /* 0x0000000118157890 */ /* 0x000fe4000fffe0ff */
[----:B--2-4-:R-:W-:-:S12]  /*1870*/  UIADD3 UR24, UPT, UPT, -UR24, URZ, URZ ;  /* 0x000000ff18187290 */ /* 0x014fd8000fffe1ff */
.L_x_42:
[----:B------:R-:W-:Y:S01]  /*1880*/  UISETP.NE.AND UP0, UPT, UR37, URZ, UPT ;  /* 0x000000ff2500728c */ /* 0x000fe2000bf05270 */
[----:B------:R-:W1:Y:S08]  /*1890*/  S2UR UR37, SR_CgaCtaId ;  /* 0x00000000002579c3 */ /* 0x000e700000008800 */
[----:B------:R-:W-:Y:S05]  /*18a0*/  BRA.U UP0, `(.L_x_23) ;  /* 0x0000000100347547 */ /* 0x000fea000b800000 */
[----:B------:R-:W2:Y:S01]  /*18b0*/  S2R R2, SR_CgaCtaId ;  /* 0x0000000000027919 */ /* 0x000ea20000008800 */
[----:B------:R-:W-:-:S04]  /*18c0*/  MOV R3, 0x400 ;  /* 0x0000040000037802 */ /* 0x000fc80000000f00 */
[----:B--2---:R-:W-:Y:S02]  /*18d0*/  LEA R3, R2, R3, 0x18 ;  /* 0x0000000302037211 */ /* 0x004fe400078ec0ff */
[----:B------:R-:W-:-:S03]  /*18e0*/  SHF.L.U32 R2, R8, 0x1f, RZ ;  /* 0x0000001f08027819 */ /* 0x000fc600000006ff */
[----:B------:R-:W-:-:S04]  /*18f0*/  IMAD R3, R10, 0x8, R3 ;  /* 0x000000080a037824 */ /* 0x000fc800078e0203 */
[----:B------:R-:W2:Y:S02]  /*1900*/  SYNCS.PHASECHK.TRANS64.TRYWAIT P0, [R3+URZ+0x100], R2 ;  /* 0x00010002030075a7 */ /* 0x000ea400080011ff */
[----:B--2---:R-:W-:Y:S05]  /*1910*/  @!P0 BRA `(.L_x_24) ;  /* 0x0000007000188947 */ /* 0x004fea0003800000 */
.L_x_149:
[----:B------:R-:W-:Y:S01]  /*1920*/  VIADD R10, R10, 0x1 ;  /* 0x000000010a0a7836 */ /* 0x000fe20000000000 */
[----:B------:R2:W-:Y:S04]  /*1930*/  SYNCS.ARRIVE.TRANS64.A1T0 RZ, [R3+URZ+0xf0], RZ ;  /* 0x0000f0ff03ff79a7 */ /* 0x0005e800081000ff */
[----:B------:R-:W-:-:S04]  /*1940*/  ISETP.NE.AND P0, PT, R10, 0x2, PT ;  /* 0x000000020a00780c */ /* 0x000fc80003f05270 */
[----:B------:R-:W-:Y:S02]  /*1950*/  SEL R10, R10, RZ, P0 ;  /* 0x000000ff0a0a7207 */ /* 0x000fe40000000000 */
[----:B--2---:R-:W-:-:S04]  /*1960*/  SEL R3, RZ, 0x1, P0 ;  /* 0x00000001ff037807 */ /* 0x004fc80000000000 */
[----:B------:R-:W-:-:S07]  /*1970*/  LOP3.LUT R8, R8, R3, RZ, 0x3c, !PT ;  /* 0x0000000308087212 */ /* 0x000fce00078e3cff */
.L_x_23:
[----:B------:R-:W-:Y:S01]  /*1980*/  UMOV UR6, 0x400 ;  /* 0x0000040000067882 */ /* 0x000fe20000000000 */
[----:B------:R-:W-:Y:S01]  /*1990*/  LEA.HI R3, R21, R21, RZ, 0x1 ;  /* 0x0000001515037211 */ /* 0x000fe200078f08ff */
[----:B-1----:R-:W-:Y:S01]  /*19a0*/  ULEA UR6, UR37, UR6, 0x18 ;  /* 0x0000000625067291 */ /* 0x002fe2000f8ec0ff */
[----:B------:R-:W-:Y:S01]  /*19b0*/  SHF.L.U32 R2, R15, 0x1f, RZ ;  /* 0x0000001f0f027819 */ /* 0x000fe200000006ff */
[----:B------:R-:W-:Y:S01]  /*19c0*/  UISETP.GE.U32.AND UP0, UPT, UR13, 0x7f, UPT ;  /* 0x0000007f0d00788c */ /* 0x000fe2000bf06070 */
[C---:B------:R-:W-:Y:S01]  /*19d0*/  R2UR UR9, R16.reuse ;  /* 0x00000000100972ca */ /* 0x040fe200000e0000 */
[----:B------:R-:W-:Y:S01]  /*19e0*/  ULEA UR8, UR26, UR6, 0x3 ;  /* 0x000000061a087291 */ /* 0x000fe2000f8e18ff */
[----:B------:R-:W-:Y:S01]  /*19f0*/  IMAD.SHL.U32 R3, R3, 0x40, RZ ;  /* 0x0000004003037824 */ /* 0x000fe200078e00ff */
[----:B------:R-:W-:Y:S01]  /*1a00*/  R2UR UR10, R16 ;  /* 0x00000000100a72ca */ /* 0x000fe200000e0000 */
[----:B------:R-:W-:-:S03]  /*1a10*/  UMOV UR28, URZ ;  /* 0x000000ff001c7c82 */ /* 0x000fc60008000000 */
[----:B------:R-:W-:-:S03]  /*1a20*/  R2UR UR35, R3 ;  /* 0x00000000032372ca */ /* 0x000fc600000e0000 */
[----:B------:R1:W2:Y:S01]  /*1a30*/  SYNCS.PHASECHK.TRANS64.TRYWAIT P0, [UR8+0x20], R2 ;  /* 0x00002002ff0075a7 */ /* 0x0002a20008001108 */
[----:B------:R-:W-:-:S09]  /*1a40*/  R2UR UR8, R20 ;  /* 0x00000000140872ca */ /* 0x000fd200000e0000 */
[----:B------:R-:W-:-:S04]  /*1a50*/  ULOP3.LUT UR35, UR9, 0xffffff80, UR35, 0xf8, !UPT ;  /* 0xffffff8009237892 */ /* 0x000fc8000f8ef823 */
[----:B------:R-:W-:Y:S01]  /*1a60*/  ULEA UR10, UR8, UR10, 0x7 ;  /* 0x0000000a080a7291 */ /* 0x000fe2000f8e38ff */
[----:B------:R-:W-:Y:S11]  /*1a70*/  BRA.U !UP0, `(.L_x_25) ;  /* 0x0000000108cc7547 */ /* 0x000ff6000b800000 */
[----:B------:R-:W-:Y:S01]  /*1a80*/  UMOV UR16, UR24 ;  /* 0x0000001800107c82 */ /* 0x000fe20008000000 */
[----:B------:R-:W-:Y:S01]  /*1a90*/  UMOV UR20, UR26 ;  /* 0x0000001a00147c82 */ /* 0x000fe20008000000 */
[----:B------:R-:W-:Y:S01]  /*1aa0*/  UMOV UR34, URZ ;  /* 0x000000ff00227c82 */ /* 0x000fe20008000000 */
[----:B------:R-:W-:-:S05]  /*1ab0*/  UMOV UR11, UR5 ;  /* 0x00000005000b7c82 */ /* 0x000fca0008000000 */
.L_x_31:
[----:B------:R-:W-:Y:S01]  /*1ac0*/  ULEA UR33, UR20, UR6, 0x3 ;  /* 0x0000000614217291 */ /* 0x000fe2000f8e18ff */
[----:B------:R-:W-:Y:S01]  /*1ad0*/  @P5 MOV R3, 0x8000 ;  /* 0x0000800000035802 */ /* 0x000fe20000000f00 */
[----:B-12-4-:R-:W-:Y:S10]  /*1ae0*/  @P0 BRA `(.L_x_26) ;  /* 0x00000000000c0947 */ /* 0x016ff40003800000 */
[----:B------:R-:W-:-:S04]  /*1af0*/  SHF.L.U32 R5, R15, 0x1f, RZ ;  /* 0x0000001f0f057819 */ /* 0x000fc800000006ff */
[----:B------:R-:W2:Y:S02]  /*1b00*/  SYNCS.PHASECHK.TRANS64.TRYWAIT P0, [UR33+0x20], R5 ;  /* 0x00002005ff0075a7 */ /* 0x000ea40008001121 */
[----:B--2---:R-:W-:Y:S05]  /*1b10*/  @!P0 BRA `(.L_x_27) ;  /* 0x0000006c00ac8947 */ /* 0x004fea0003800000 */
.L_x_26:
[----:B------:R2:W-:Y:S01]  /*1b20*/  @P5 SYNCS.ARRIVE.TRANS64 RZ, [UR33], R3 ;  /* 0x00000003ffff59a7 */ /* 0x0005e20008000021 */
[----:B------:R-:W-:Y:S02]  /*1b30*/  ULOP3.LUT UR8, UR25, 0x2, URZ, 0xfc, !UPT ;  /* 0x0000000219087892 */ /* 0x000fe4000f8efcff */
[----:B------:R-:W-:Y:S02]  /*1b40*/  UIADD3 UR16, UPT, UPT, UR16, 0x1, URZ ;  /* 0x0000000110107890 */ /* 0x000fe4000fffe0ff */
[----:B------:R-:W-:Y:S02]  /*1b50*/  UISETP.NE.AND UP0, UPT, UR8, 0x2, UPT ;  /* 0x000000020800788c */ /* 0x000fe4000bf05270 */
[----:B------:R-:W-:-:S07]  /*1b60*/  UISETP.NE.AND UP2, UPT, UR16, 0x1, UPT ;  /* 0x000000011000788c */ /* 0x000fce000bf45270 */
[----:B------:R-:W-:Y:S05]  /*1b70*/  BRA.U UP0, `(.L_x_28) ;  /* 0x0000000100047547 */ /* 0x000fea000b800000 */
[----:B------:R-:W-:Y:S05]  /*1b80*/  BPT.TRAP 0x1 ;  /* 0x000000040000795c */ /* 0x000fea0000300000 */
.L_x_28:
[----:B------:R-:W-:Y:S04]  /*1b90*/  BSSY.RECONVERGENT B0, `(.L_x_29) ;  /* 0x0000003000007945 */ /* 0x000fe80003800200 */
[----:B------:R-:W-:Y:S05]  /*1ba0*/  @!P4 BRA `(.L_x_30) ;  /* 0x000000000004c947 */ /* 0x000fea0003800000 */
[----:B------:R-:W-:Y:S05]  /*1bb0*/  BPT.TRAP 0x1 ;  /* 0x000000040000795c */ /* 0x000fea0000300000 */
.L_x_30:
[----:B------:R-:W-:Y:S05]  /*1bc0*/  BSYNC.RECONVERGENT B0 ;  /* 0x0000000000007941 */ /* 0x000fea0003800200 */
.L_x_29:
[----:B------:R-:W-:Y:S02]  /*1bd0*/  UIADD3 UR26, UPT, UPT, UR20, 0x1, URZ ;  /* 0x00000001141a7890 */ /* 0x000fe4000fffe0ff */
[----:B------:R-:W-:Y:S02]  /*1be0*/  ULEA UR32, UR20, UR6, 0xd ;  /* 0x0000000614207291 */ /* 0x000fe4000f8e68ff */
[----:B------:R-:W-:Y:S02]  /*1bf0*/  UISETP.NE.AND UP0, UPT, UR26, 0x4, UPT ;  /* 0x000000041a00788c */ /* 0x000fe4000bf05270 */
[----:B------:R-:W-:Y:S02]  /*1c00*/  UIADD3 UR38, UP1, UPT, UR22, 0x80, URZ ;  /* 0x0000008016267890 */ /* 0x000fe4000ff3e0ff */
[----:B------:R-:W-:Y:S02]  /*1c10*/  USEL UR9, URZ, 0x1, UP0 ;  /* 0x00000001ff097887 */ /* 0x000fe40008000000 */
[----:B------:R-:W-:-:S02]  /*1c20*/  USEL UR26, UR26, URZ, UP0 ;  /* 0x000000ff1a1a7287 */ /* 0x000fc40008000000 */
[----:B------:R-:W-:Y:S02]  /*1c30*/  UIADD3 UR30, UP0, UPT, UR22, 0x180, URZ ;  /* 0x00000180161e7890 */ /* 0x000fe4000ff1e0ff */
[----:B------:R-:W-:Y:S01]  /*1c40*/  ULEA UR8, UR26, UR6, 0x3 ;  /* 0x000000061a087291 */ /* 0x000fe2000f8e18ff */
[----:B------:R-:W-:Y:S01]  /*1c50*/  LOP3.LUT R15, R15, UR9, RZ, 0x3c, !PT ;  /* 0x000000090f0f7c12 */ /* 0x000fe2000f8e3cff */
[----:B------:R-:W-:Y:S02]  /*1c60*/  ULOP3.LUT UR33, UR33, 0xfefffff8, URZ, 0xc0, !UPT ;  /* 0xfefffff821217892 */ /* 0x000fe4000f8ec0ff */
[----:B------:R-:W-:Y:S01]  /*1c70*/  UIADD3.X UR39, UPT, UPT, URZ, UR23, URZ, UP1, !UPT ;  /* 0x00000017ff277290 */ /* 0x000fe20008ffe4ff */
[----:B-1----:R-:W-:Y:S01]  /*1c80*/  SHF.L.U32 R2, R15, 0x1f, RZ ;  /* 0x0000001f0f027819 */ /* 0x002fe200000006ff */
[----:B------:R-:W-:Y:S02]  /*1c90*/  UIADD3 UR32, UPT, UPT, UR32, 0x4300, URZ ;  /* 0x0000430020207890 */ /* 0x000fe4000fffe0ff */
[----:B------:R-:W-:Y:S01]  /*1ca0*/  UIADD3.X UR31, UPT, UPT, URZ, UR23, URZ, UP0, !UPT ;  /* 0x00000017ff1f7290 */ /* 0x000fe200087fe4ff */
[----:B------:R4:W1:Y:S01]  /*1cb0*/  SYNCS.PHASECHK.TRANS64.TRYWAIT P0, [UR8+0x20], R2 ;  /* 0x00002002ff0075a7 */ /* 0x0008620008001108 */
[----:B------:R-:W-:-:S02]  /*1cc0*/  ULEA UR8, UR20, UR7, 0xc ;  /* 0x0000000714087291 */ /* 0x000fc4000f8e60ff */
[----:B------:R-:W-:Y:S02]  /*1cd0*/  UPRMT UR17, URZ, 0x5410, UR4 ;  /* 0x00005410ff117896 */ /* 0x000fe40008000004 */
[----:B------:R-:W-:Y:S01]  /*1ce0*/  ULEA UR8, UR8, UR6, 0x1 ;  /* 0x0000000608087291 */ /* 0x000fe2000f8e08ff */
[----:B------:R-:W-:Y:S01]  /*1cf0*/  UMOV UR18, 0x0 ;  /* 0x0000000000127882 */ /* 0x000fe20000000000 */
[----:B------:R-:W-:Y:S02]  /*1d00*/  UMOV UR19, 0x10000000 ;  /* 0x1000000000137882 */ /* 0x000fe40000000000 */
[----:B------:R-:W-:Y:S01]  /*1d10*/  UIADD3 UR8, UPT, UPT, UR8, 0xc300, URZ ;  /* 0x0000c30008087890 */ /* 0x000fe2000fffe0ff */
[----:B------:R2:W-:Y:S01]  /*1d20*/  UTMALDG.3D.2CTA [UR32], [UR38], desc[UR18] ;  /* 0x00001220260075b4 */ /* 0x0005e20008211000 */
[----:B------:R-:W-:Y:S01]  /*1d30*/  UMOV UR12, UR36 ;  /* 0x00000024000c7c82 */ /* 0x000fe20008000000 */
[----:B------:R-:W-:Y:S01]  /*1d40*/  UMOV UR9, UR33 ;  /* 0x0000002100097c82 */ /* 0x000fe20008000000 */
[----:B------:R-:W-:Y:S01]  /*1d50*/  UMOV UR28, UR21 ;  /* 0x00000015001c7c82 */ /* 0x000fe20008000000 */
[----:B------:R-:W-:-:S04]  /*1d60*/  UMOV UR20, UR26 ;  /* 0x0000001a00147c82 */ /* 0x000fc80008000000 */
[----:B------:R3:W-:Y:S01]  /*1d70*/  UTMALDG.3D.MULTICAST.2CTA [UR8], [UR30], UR17, desc[UR18] ;  /* 0x000012081e0073b4 */ /* 0x0007e20008211811 */
[----:B--2---:R-:W-:Y:S02]  /*1d80*/  UIADD3 UR34, UPT, UPT, UR34, 0x40, URZ ;  /* 0x0000004022227890 */ /* 0x004fe4000fffe0ff */
[----:B---3--:R-:W-:Y:S01]  /*1d90*/  UIADD3 UR11, UPT, UPT, UR11, 0x40, URZ ;  /* 0x000000400b0b7890 */ /* 0x008fe2000fffe0ff */
[----:B------:R-:W-:Y:S11]  /*1da0*/  BRA.U UP2, `(.L_x_31) ;  /* 0xfffffffd02447547 */ /* 0x000ff6000b83ffff */
.L_x_25:
[----:B------:R-:W-:Y:S01]  /*1db0*/  ULEA UR8, UR26, UR6, 0x3 ;  /* 0x000000061a087291 */ /* 0x000fe2000f8e18ff */
[----:B-1--4-:R-:W-:Y:S01]  /*1dc0*/  SHF.L.U32 R2, R15, 0x1f, RZ ;  /* 0x0000001f0f027819 */ /* 0x012fe200000006ff */
[----:B------:R-:W-:Y:S01]  /*1dd0*/  @!P1 SYNCS.ARRIVE.TRANS64.A1T0 RZ, [UR6+0x88], RZ ;  /* 0x000088ffffff99a7 */ /* 0x000fe20008100006 */
[----:B------:R-:W-:-:S06]  /*1de0*/  UISETP.GT.AND UP0, UPT, UR15, UR14, UPT ;  /* 0x0000000e0f00728c */ /* 0x000fcc000bf04270 */
[----:B--2---:R1:W2:Y:S03]  /*1df0*/  SYNCS.PHASECHK.TRANS64.TRYWAIT P0, [UR8+0x20], R2 ;  /* 0x00002002ff0075a7 */ /* 0x0042a60008001108 */
[----:B------:R-:W-:Y:S05]  /*1e00*/  BRA.U !UP0, `(.L_x_32) ;  /* 0x0000000108c87547 */ /* 0x000fea000b800000 */
[----:B------:R-:W-:Y:S01]  /*1e10*/  UIADD3 UR30, UPT, UPT, UR27, UR28, URZ ;  /* 0x0000001c1b1e7290 */ /* 0x000fe2000fffe0ff */
[----:B------:R-:W-:-:S11]  /*1e20*/  UMOV UR31, UR26 ;  /* 0x0000001a001f7c82 */ /* 0x000fd60008000000 */
.L_x_38:
[----:B------:R-:W-:Y:S01]  /*1e30*/  ULEA UR17, UR31, UR6, 0x3 ;  /* 0x000000061f117291 */ /* 0x000fe2000f8e18ff */
[----:B--2---:R-:W-:Y:S01]  /*1e40*/  @P5 MOV R3, 0x8000 ;  /* 0x0000800000035802 */ /* 0x004fe20000000f00 */
[----:B-12---:R-:W-:Y:S10]  /*1e50*/  @P0 BRA `(.L_x_33) ;  /* 0x00000000000c0947 */ /* 0x006ff40003800000 */
[----:B------:R-:W-:-:S04]  /*1e60*/  SHF.L.U32 R5, R15, 0x1f, RZ ;  /* 0x0000001f0f057819 */ /* 0x000fc800000006ff */
[----:B------:R-:W2:Y:S02]  /*1e70*/  SYNCS.PHASECHK.TRANS64.TRYWAIT P0, [UR17+0x20], R5 ;  /* 0x00002005ff0075a7 */ /* 0x000ea40008001111 */
[----:B--2---:R-:W-:Y:S05]  /*1e80*/  @!P0 BRA `(.L_x_34) ;  /* 0x0000006800e88947 */ /* 0x004fea0003800000 */
.L_x_33:
[----:B------:R2:W-:Y:S01]  /*1e90*/  @P5 SYNCS.ARRIVE.TRANS64 RZ, [UR17], R3 ;  /* 0x00000003ffff59a7 */ /* 0x0005e20008000011 */
[----:B------:R-:W-:-:S04]  /*1ea0*/  ULOP3.LUT UR8, UR25, 0x2, URZ, 0xfc, !UPT ;  /* 0x0000000219087892 */ /* 0x000fc8000f8efcff */
[----:B------:R-:W-:-:S09]  /*1eb0*/  UISETP.NE.AND UP0, UPT, UR8, 0x2, UPT ;  /* 0x000000020800788c */ /* 0x000fd2000bf05270 */
[----:B------:R-:W-:Y:S05]  /*1ec0*/  BRA.U UP0, `(.L_x_35) ;  /* 0x0000000100047547 */ /* 0x000fea000b800000 */
[----:B------:R-:W-:Y:S05]  /*1ed0*/  BPT.TRAP 0x1 ;  /* 0x000000040000795c */ /* 0x000fea0000300000 */
.L_x_35:
[----:B------:R-:W-:Y:S04]  /*1ee0*/  BSSY.RECONVERGENT B0, `(.L_x_36) ;  /* 0x0000003000007945 */ /* 0x000fe80003800200 */
[----:B------:R-:W-:Y:S05]  /*1ef0*/  @!P4 BRA `(.L_x_37) ;  /* 0x000000000004c947 */ /* 0x000fea0003800000 */
[----:B------:R-:W-:Y:S05]  /*1f00*/  BPT.TRAP 0x1 ;  /* 0x000000040000795c */ /* 0x000fea0000300000 */
.L_x_37:
[----:B------:R-:W-:Y:S05]  /*1f10*/  BSYNC.RECONVERGENT B0 ;  /* 0x0000000000007941 */ /* 0x000fea0003800200 */
.L_x_36:
        /* <DEDUP_REMOVED lines=9> */
[----:B------:R-:W-:Y:S02]  /*1fb0*/  USHF.L.U32 UR18, UR28, 0x6, URZ ;  /* 0x000000061c127899 */ /* 0x000fe400080006ff */
[----:B------:R-:W-:Y:S01]  /*1fc0*/  ULOP3.LUT UR17, UR17, 0xfefffff8, URZ, 0xc0, !UPT ;  /* 0xfefffff811117892 */ /* 0x000fe2000f8ec0ff */
[----:B-1----:R-:W-:Y:S01]  /*1fd0*/  SHF.L.U32 R2, R15, 0x1f, RZ ;  /* 0x0000001f0f027819 */ /* 0x002fe200000006ff */
[----:B------:R-:W-:Y:S02]  /*1fe0*/  UIADD3.X UR41, UPT, UPT, URZ, UR23, URZ, UP1, !UPT ;  /* 0x00000017ff297290 */ /* 0x000fe40008ffe4ff */
[----:B------:R-:W-:Y:S01]  /*1ff0*/  UIADD3 UR16, UPT, UPT, UR16, 0x4300, URZ ;  /* 0x0000430010107890 */ /* 0x000fe2000fffe0ff */
[----:B------:R4:W1:Y:S01]  /*2000*/  SYNCS.PHASECHK.TRANS64.TRYWAIT P0, [UR8+0x20], R2 ;  /* 0x00002002ff0075a7 */ /* 0x0008620008001108 */
[----:B------:R-:W-:-:S02]  /*2010*/  ULEA UR8, UR31, UR7, 0xc ;  /* 0x000000071f087291 */ /* 0x000fc4000f8e60ff */
[----:B------:R-:W-:Y:S02]  /*2020*/  UIADD3 UR11, UPT, UPT, UR5, UR18, URZ ;  /* 0x00000012050b7290 */ /* 0x000fe4000fffe0ff */
[----:B------:R-:W-:Y:S02]  /*2030*/  ULEA UR8, UR8, UR6, 0x1 ;  /* 0x0000000608087291 */ /* 0x000fe4000f8e08ff */
[----:B------:R-:W-:Y:S02]  /*2040*/  UPRMT UR29, URZ, 0x5410, UR4 ;  /* 0x00005410ff1d7896 */ /* 0x000fe40008000004 */
[----:B------:R-:W-:Y:S02]  /*2050*/  UIADD3 UR8, UPT, UPT, UR8, 0xc300, URZ ;  /* 0x0000c30008087890 */ /* 0x000fe4000fffe0ff */
[----:B------:R-:W-:Y:S01]  /*2060*/  UIADD3.X UR39, UPT, UPT, URZ, UR23, URZ, UP0, !UPT ;  /* 0x00000017ff277290 */ /* 0x000fe200087fe4ff */
[----:B------:R-:W-:Y:S01]  /*2070*/  UMOV UR32, 0x0 ;  /* 0x0000000000207882 */ /* 0x000fe20000000000 */
[----:B------:R-:W-:Y:S01]  /*2080*/  UMOV UR33, 0x10000000 ;  /* 0x1000000000217882 */ /* 0x000fe20000000000 */
[----:B------:R-:W-:Y:S01]  /*2090*/  UMOV UR19, UR35 ;  /* 0x0000002300137c82 */ /* 0x000fe20008000000 */
[----:B------:R-:W-:Y:S01]  /*20a0*/  UMOV UR20, UR36 ;  /* 0x0000002400147c82 */ /* 0x000fe20008000000 */
[----:B------:R-:W-:Y:S01]  /*20b0*/  UMOV UR12, UR36 ;  /* 0x00000024000c7c82 */ /* 0x000fe20008000000 */
[----:B------:R-:W-:Y:S01]  /*20c0*/  UMOV UR9, UR17 ;  /* 0x0000001100097c82 */ /* 0x000fe20008000000 */
[----:B------:R4:W-:Y:S01]  /*20d0*/  UTMALDG.3D.2CTA [UR16], [UR40], desc[UR32] ;  /* 0x00002010280075b4 */ /* 0x0009e20008211000 */
[----:B------:R-:W-:Y:S01]  /*20e0*/  UIADD3 UR28, UPT, UPT, UR28, 0x1, URZ ;  /* 0x000000011c1c7890 */ /* 0x000fe2000fffe0ff */
[----:B------:R-:W-:-:S03]  /*20f0*/  UMOV UR31, UR26 ;  /* 0x0000001a001f7c82 */ /* 0x000fc60008000000 */
[----:B------:R-:W-:Y:S01]  /*2100*/  UISETP.NE.AND UP0, UPT, UR28, UR30, UPT ;  /* 0x0000001e1c00728c */ /* 0x000fe2000bf05270 */
[----:B------:R4:W-:Y:S08]  /*2110*/  UTMALDG.3D.MULTICAST.2CTA [UR8], [UR38], UR29, desc[UR32] ;  /* 0x00002008260073b4 */ /* 0x0009f0000821181d */
[----:B----4-:R-:W-:Y:S05]  /*2120*/  BRA.U UP0, `(.L_x_38) ;  /* 0xfffffffd00407547 */ /* 0x010fea000b83ffff */
.L_x_32:
[----:B-1----:R-:W-:Y:S01]  /*2130*/  LEA R2, R14, UR6, 0x3 ;  /* 0x000000060e027c11 */ /* 0x002fe2000f8e18ff */
[----:B------:R-:W-:Y:S01]  /*2140*/  NOP ;  /* 0x0000000000007918 */ /* 0x000fe20000000000 */
[----:B--2---:R-:W-:Y:S02]  /*2150*/  SHF.L.U32 R3, R12, 0x1f, RZ ;  /* 0x0000001f0c037819 */ /* 0x004fe400000006ff */
[----:B------:R-:W-:Y:S02]  /*2160*/  LEA R4, R14, UR6, 0x4 ;  /* 0x000000060e047c11 */ /* 0x000fe4000f8e20ff */
[----:B------:R-:W1:Y:S02]  /*2170*/  SYNCS.PHASECHK.TRANS64.TRYWAIT P0, [R2+URZ+0x90], R3 ;  /* 0x00009003020075a7 */ /* 0x000e6400080011ff */
[----:B-1----:R-:W-:Y:S05]  /*2180*/  @!P0 BRA `(.L_x_39) ;  /* 0x0000006800408947 */ /* 0x002fea0003800000 */
.L_x_152:
[----:B------:R-:W2:Y:S01]  /*2190*/  LDS.128 R4, [R4+0x120] ;  /* 0x0001200004047984 */ /* 0x000ea20000000c00 */
[----:B------:R-:W-:Y:S01]  /*21a0*/  ISETP.GE.AND P0, PT, R26, 0x1, PT ;  /* 0x000000011a00780c */ /* 0x000fe20003f06270 */
[----:B-1----:R-:W-:Y:S01]  /*21b0*/  VIADD R2, R2, 0xa0 ;  /* 0x000000a002027836 */ /* 0x002fe20000000000 */
[----:B------:R-:W-:Y:S01]  /*21c0*/  @!PT LDS RZ, [RZ] ;  /* 0x00000000fffff984 */ /* 0x000fe20000000800 */
[----:B------:R-:W-:Y:S01]  /*21d0*/  @!PT LDS RZ, [RZ] ;  /* 0x00000000fffff984 */ /* 0x000fe20000000800 */
[----:B------:R-:W-:Y:S01]  /*21e0*/  @!PT LDS RZ, [RZ] ;  /* 0x00000000fffff984 */ /* 0x000fe20000000800 */
[----:B------:R-:W-:Y:S01]  /*21f0*/  @!PT LDS RZ, [RZ] ;  /* 0x00000000fffff984 */ /* 0x000fe20000000800 */
[----:B------:R1:W-:Y:S06]  /*2200*/  MEMBAR.ALL.CTA ;  /* 0x0000000000007992 */ /* 0x0003ec0000008000 */
[----:B-1----:R-:W1:Y:S01]  /*2210*/  FENCE.VIEW.ASYNC.S ;  /* 0x00000000000073c6 */ /* 0x002e620000000000 */
[----:B------:R-:W-:-:S04]  /*2220*/  PRMT R2, RZ, 0x654, R2 ;  /* 0x00000654ff027816 */ /* 0x000fc80000000002 */
[----:B-1----:R1:W-:Y:S01]  /*2230*/  SYNCS.ARRIVE.TRANS64.RED.A1T0 RZ, [R2+URZ], RZ ;  /* 0x000000ff02ff79a7 */ /* 0x0023e200081004ff */
[----:B--2---:R-:W-:-:S13]  /*2240*/  LOP3.LUT P2, RZ, R6, 0x1, RZ, 0xc0, !PT ;  /* 0x0000000106ff7812 */ /* 0x004fda000784c0ff */
[----:B------:R-:W-:Y:S01]  /*2250*/  @P2 SHF.R.U32.HI R3, RZ, 0x10, R5 ;  /* 0x00000010ff032819 */ /* 0x000fe20000011605 */
[----:B------:R-:W-:Y:S01]  /*2260*/  VOTEU.ANY UP0, P2 ;  /* 0x0000000000ff7886 */ /* 0x000fe20001000100 */
[----:B------:R-:W-:Y:S02]  /*2270*/  @P2 MOV R13, R4 ;  /* 0x00000004000d2202 */ /* 0x000fe40000000f00 */
[----:B------:R-:W-:Y:S02]  /*2280*/  @P2 R2UR.BROADCAST UR8, R3 ;  /* 0x00000000030822ca */ /* 0x000fe400008e0000 */
[----:B------:R-:W-:-:S11]  /*2290*/  @P2 LOP3.LUT R11, R5, 0xffff, RZ, 0xc0, !PT ;  /* 0x0000ffff050b2812 */ /* 0x000fd600078ec0ff */
[----:B------:R-:W-:Y:S01]  /*22a0*/  @UP0 UMOV UR36, UR8 ;  /* 0x0000000800240c82 */ /* 0x000fe20008000000 */
[----:B-1----:R-:W-:Y:S05]  /*22b0*/  @!P0 BRA `(.L_x_40) ;  /* 0x0000000000b88947 */ /* 0x002fea0003800000 */
[----:B------:R-:W3:Y:S01]  /*22c0*/  LDC.64 R4, c[0x0][0xb18] ;  /* 0x0002c600ff047b82 */ /* 0x000ee20000000a00 */
[----:B------:R-:W-:-:S07]  /*22d0*/  ISETP.NE.AND P3, PT, R26, 0x1, PT ;  /* 0x000000011a00780c */ /* 0x000fce0003f65270 */
[----:B------:R-:W1:Y:S08]  /*22e0*/  LDC.64 R6, c[0x0][0xb10] ;  /* 0x0002c400ff067b82 */ /* 0x000e700000000a00 */
[----:B------:R-:W2:Y:S08]  /*22f0*/  LDC R17, c[0x0][0xb20] ;  /* 0x0002c800ff117b82 */ /* 0x000eb00000000800 */
[----:B------:R-:W4:Y:S01]  /*2300*/  LDC R18, c[0x0][0xb0c] ;  /* 0x0002c300ff127b82 */ /* 0x000f220000000800 */
[----:B---3--:R-:W-:Y:S01]  /*2310*/  IMAD.HI.U32 R22, R0, R5, RZ ;  /* 0x0000000500167227 */ /* 0x008fe200078e00ff */
[----:B------:R-:W-:-:S06]  /*2320*/  ISETP.NE.AND P0, PT, R4, 0x1, PT ;  /* 0x000000010400780c */ /* 0x000fcc0003f05270 */
[----:B------:R-:W3:Y:S01]  /*2330*/  LDC.64 R2, c[0x0][0xb28] ;  /* 0x0002ca00ff027b82 */ /* 0x000ee20000000a00 */
[----:B-1----:R-:W-:-:S04]  /*2340*/  IMAD.HI.U32 R20, R9, R6, RZ ;  /* 0x0000000609147227 */ /* 0x002fc800078e00ff */
[----:B------:R-:W-:Y:S01]  /*2350*/  IMAD.HI.U32 R24, R13, R6, RZ ;  /* 0x000000060d187227 */ /* 0x000fe200078e00ff */
[----:B------:R-:W-:Y:S02]  /*2360*/  SHF.R.U32.HI R20, RZ, R7, R20 ;  /* 0x00000007ff147219 */ /* 0x000fe40000011614 */
[----:B--2---:R-:W-:Y:S01]  /*2370*/  SHF.R.U32.HI R19, RZ, R17, R22 ;  /* 0x00000011ff137219 */ /* 0x004fe20000011616 */
[----:B------:R-:W-:Y:S01]  /*2380*/  IMAD.HI.U32 R22, R11, R5, RZ ;  /* 0x000000050b167227 */ /* 0x000fe200078e00ff */
[----:B------:R-:W-:Y:S02]  /*2390*/  SHF.R.U32.HI R24, RZ, R7, R24 ;  /* 0x00000007ff187219 */ /* 0x000fe40000011618 */
[----:B------:R-:W-:Y:S02]  /*23a0*/  SEL R19, R0, R19, !P0 ;  /* 0x0000001300137207 */ /* 0x000fe40004000000 */
[----:B------:R-:W-:Y:S02]  /*23b0*/  SHF.R.U32.HI R22, RZ, R17, R22 ;  /* 0x00000011ff167219 */ /* 0x000fe40000011616 */
[----:B----4-:R-:W-:-:S02]  /*23c0*/  ISETP.NE.AND P1, PT, R18, 0x1, PT ;  /* 0x000000011200780c */ /* 0x010fc40003f25270 */
[----:B------:R-:W-:Y:S02]  /*23d0*/  SEL R5, R11, R22, !P0 ;  /* 0x000000160b057207 */ /* 0x000fe40004000000 */
[----:B------:R-:W-:Y:S02]  /*23e0*/  SEL R21, R9, R20, !P1 ;  /* 0x0000001409157207 */ /* 0x000fe40004800000 */
[----:B------:R-:W-:Y:S01]  /*23f0*/  SEL R7, R13, R24, !P1 ;  /* 0x000000180d077207 */ /* 0x000fe20004800000 */
[----:B---3--:R-:W-:Y:S01]  /*2400*/  IMAD.HI.U32 R20, R19, R2, RZ ;  /* 0x0000000213147227 */ /* 0x008fe200078e00ff */
[----:B------:R-:W-:-:S03]  /*2410*/  IADD3 R17, PT, PT, -R5, RZ, RZ ;  /* 0x000000ff05117210 */ /* 0x000fc60007ffe1ff */
        /* <DEDUP_REMOVED lines=11> */
[----:B------:R-:W-:-:S04]  /*24d0*/  @!P0 IMAD.HI.U32 R20, R7, R2, RZ ;  /* 0x0000000207148227 */ /* 0x000fc800078e00ff */
[----:B------:R-:W-:Y:S01]  /*24e0*/  IMAD.MOV R2, RZ, RZ, -R6 ;  /* 0x000000ffff027224 */ /* 0x000fe200078e0a06 */
[----:B------:R-:W-:-:S03]  /*24f0*/  @!P0 SHF.R.U32.HI R20, RZ, R3, R20 ;  /* 0x00000003ff148219 */ /* 0x000fc60000011614 */
[----:B------:R-:W-:Y:S01]  /*2500*/  IMAD R2, R26, R2, R5 ;  /* 0x000000021a027224 */ /* 0x000fe200078e0205 */
        /* <DEDUP_REMOVED lines=9> */
.L_x_40:
[----:B------:R-:W1:Y:S02]  /*25a0*/  LDCU UR8, c[0x0][0xb30] ;  /* 0x00016600ff0877ac */ /* 0x000e640008000800 */
[----:B-1----:R-:W-:-:S09]  /*25b0*/  UISETP.NE.AND UP0, UPT, UR8, 0x1, UPT ;  /* 0x000000010800788c */ /* 0x002fd2000bf05270 */
[----:B------:R-:W-:Y:S05]  /*25c0*/  BRA.U UP0, `(.L_x_41) ;  /* 0x0000000100407547 */ /* 0x000fea000b800000 */
[----:B------:R-:W1:Y:S08]  /*25d0*/  LDC.64 R4, c[0x0][0xb10] ;  /* 0x0002c400ff047b82 */ /* 0x000e700000000a00 */
[----:B------:R-:W2:Y:S08]  /*25e0*/  LDC.64 R2, c[0x0][0xb18] ;  /* 0x0002c600ff027b82 */ /* 0x000eb00000000a00 */
[----:B------:R-:W4:Y:S08]  /*25f0*/  LDC R6, c[0x0][0xb20] ;  /* 0x0002c800ff067b82 */ /* 0x000f300000000800 */
[----:B------:R-:W3:Y:S01]  /*2600*/  LDC R18, c[0x0][0xb0c] ;  /* 0x0002c300ff127b82 */ /* 0x000ee20000000800 */
[----:B-1----:R-:W-:-:S05]  /*2610*/  IMAD.HI.U32 R4, R13, R4, RZ ;  /* 0x000000040d047227 */ /* 0x002fca00078e00ff */
[----:B------:R-:W-:Y:S01]  /*2620*/  SHF.R.U32.HI R4, RZ, R5, R4 ;  /* 0x00000005ff047219 */ /* 0x000fe20000011604 */
[----:B--2---:R-:W-:Y:S01]  /*2630*/  IMAD.HI.U32 R3, R11, R3, RZ ;  /* 0x000000030b037227 */ /* 0x004fe200078e00ff */
[----:B------:R-:W-:-:S04]  /*2640*/  ISETP.NE.AND P0, PT, R2, 0x1, PT ;  /* 0x000000010200780c */ /* 0x000fc80003f05270 */
[----:B----4-:R-:W-:-:S04]  /*2650*/  SHF.R.U32.HI R6, RZ, R6, R3 ;  /* 0x00000006ff067219 */ /* 0x010fc80000011603 */
[----:B------:R-:W-:Y:S02]  /*2660*/  SEL R3, R11, R6, !P0 ;  /* 0x000000060b037207 */ /* 0x000fe40004000000 */
[----:B---3--:R-:W-:-:S04]  /*2670*/  ISETP.NE.AND P1, PT, R18, 0x1, PT ;  /* 0x000000011200780c */ /* 0x008fc80003f25270 */
[----:B------:R-:W-:-:S05]  /*2680*/  SEL R4, R13, R4, !P1 ;  /* 0x000000040d047207 */ /* 0x000fca0004800000 */
[----:B------:R-:W-:Y:S02]  /*2690*/  IMAD.IADD R5, R3, 0x1, -R4 ;  /* 0x0000000103057824 */ /* 0x000fe400078e0a04 */
[----:B------:R-:W-:Y:S02]  /*26a0*/  IMAD.IADD R3, R4, 0x1, -R3 ;  /* 0x0000000104037824 */ /* 0x000fe400078e0a03 */
[----:B------:R-:W-:Y:S02]  /*26b0*/  IMAD R13, R5, R18, R13 ;  /* 0x00000012050d7224 */ /* 0x000fe400078e020d */
[----:B------:R-:W-:-:S07]  /*26c0*/  IMAD R11, R3, R2, R11 ;  /* 0x00000002030b7224 */ /* 0x000fce00078e020b */
.L_x_41:
[----:B------:R-:W-:Y:S01]  /*26d0*/  VIADD R14, R14, 0x1 ;  /* 0x000000010e0e7836 */ /* 0x000fe20000000000 */
[----:B------:R-:W-:Y:S01]  /*26e0*/  PLOP3.LUT P1, PT, PT, PT, PT, 0x80, 0x8 ;  /* 0x000000000008781c */ /* 0x000fe20003f2f070 */
[----:B------:R-:W-:Y:S02]  /*26f0*/  IMAD.IADD R21, R13, 0x1, R60 ;  /* 0x000000010d157824 */ /* 0x000fe400078e023c */
[----:B------:R-:W-:Y:S01]  /*2700*/  IMAD.IADD R20, R11, 0x1, R58 ;  /* 0x000000010b147824 */ /* 0x000fe200078e023a */
[----:B------:R-:W-:-:S04]  /*2710*/  ISETP.NE.AND P0, PT, R14, 0x2, PT ;  /* 0x000000020e00780c */ /* 0x000fc80003f05270 */
[----:B------:R-:W-:Y:S02]  /*2720*/  SEL R3, RZ, 0x1, P0 ;  /* 0x00000001ff037807 */ /* 0x000fe40000000000 */
[----:B------:R-:W-:Y:S02]  /*2730*/  SEL R14, R14, RZ, P0 ;  /* 0x000000ff0e0e7207 */ /* 0x000fe40000000000 */
[----:B------:R-:W-:Y:S01]  /*2740*/  LOP3.LUT R12, R12, R3, RZ, 0x3c, !PT ;  /* 0x000000030c0c7212 */ /* 0x000fe200078e3cff */
[----:B------:R-:W-:Y:S06]  /*2750*/  @P2 BRA `(.L_x_42) ;  /* 0xfffffff000482947 */ /* 0x000fec000383ffff */
[----:B------:R-:W-:Y:S01]  /*2760*/  UIADD3 UR6, UPT, UPT, UR6, 0x20, URZ ;  /* 0x0000002006067890 */ /* 0x000fe2000fffe0ff */
[----:B------:R-:W-:-:S03]  /*2770*/  SHF.L.U32 R3, R15, 0x1f, RZ ;  /* 0x0000001f0f037819 */ /* 0x000fc600000006ff */
[----:B------:R-:W-:-:S09]  /*2780*/  ULEA UR4, UR26, UR6, 0x3 ;  /* 0x000000061a047291 */ /* 0x000fd2000f8e18ff */
[----:B------:R-:W1:Y:S02]  /*2790*/  SYNCS.PHASECHK.TRANS64.TRYWAIT P0, [UR4], R3 ;  /* 0x00000003ff0075a7 */ /* 0x000e640008001104 */
[----:B-1----:R-:W-:Y:S05]  /*27a0*/  @!P0 BRA `(.L_x_43) ;  /* 0x0000006000cc8947 */ /* 0x002fea0003800000 */
.L_x_154:
[----:B------:R-:W-:-:S04]  /*27b0*/  UIADD3 UR5, UPT, UPT, UR26, 0x1, URZ ;  /* 0x000000011a057890 */ /* 0x000fc8000fffe0ff */
[----:B------:R-:W-:-:S04]  /*27c0*/  UISETP.NE.AND UP0, UPT, UR5, 0x4, UPT ;  /* 0x000000040500788c */ /* 0x000fc8000bf05270 */
[----:B------:R-:W-:Y:S02]  /*27d0*/  USEL UR7, URZ, 0x1, UP0 ;  /* 0x00000001ff077887 */ /* 0x000fe40008000000 */
[----:B------:R-:W-:-:S04]  /*27e0*/  USEL UR5, UR5, URZ, UP0 ;  /* 0x000000ff05057287 */ /* 0x000fc80008000000 */
[----:B------:R-:W-:Y:S01]  /*27f0*/  ULEA UR4, UR5, UR6, 0x3 ;  /* 0x0000000605047291 */ /* 0x000fe2000f8e18ff */
[----:B------:R-:W-:-:S04]  /*2800*/  LOP3.LUT R2, R15, UR7, RZ, 0x3c, !PT ;  /* 0x000000070f027c12 */ /* 0x000fc8000f8e3cff */
[----:B-1----:R-:W-:-:S04]  /*2810*/  SHF.L.U32 R3, R2, 0x1f, RZ ;  /* 0x0000001f02037819 */ /* 0x002fc800000006ff */
[----:B------:R-:W1:Y:S02]  /*2820*/  SYNCS.PHASECHK.TRANS64.TRYWAIT P0, [UR4], R3 ;  /* 0x00000003ff0075a7 */ /* 0x000e640008001104 */
[----:B-1----:R-:W-:Y:S05]  /*2830*/  @!P0 BRA `(.L_x_44) ;  /* 0x0000006000c08947 */ /* 0x002fea0003800000 */
.L_x_156:
        /* <DEDUP_REMOVED lines=9> */
.L_x_158:
[----:B------:R-:W-:-:S04]  /*28d0*/  UIADD3 UR5, UPT, UPT, UR5, 0x1, URZ ;  /* 0x0000000105057890 */ /* 0x000fc8000fffe0ff */
[----:B------:R-:W-:-:S04]  /*28e0*/  UISETP.NE.AND UP0, UPT, UR5, 0x4, UPT ;  /* 0x000000040500788c */ /* 0x000fc8000bf05270 */
[----:B------:R-:W-:Y:S02]  /*28f0*/  USEL UR4, URZ, 0x1, UP0 ;  /* 0x00000001ff047887 */ /* 0x000fe40008000000 */
[----:B------:R-:W-:-:S04]  /*2900*/  USEL UR5, UR5, URZ, UP0 ;  /* 0x000000ff05057287 */ /* 0x000fc80008000000 */
[----:B------:R-:W-:Y:S01]  /*2910*/  ULEA UR5, UR5, UR6, 0x3 ;  /* 0x0000000605057291 */ /* 0x000fe2000f8e18ff */
[----:B-1----:R-:W-:-:S04]  /*2920*/  LOP3.LUT R3, R2, UR4, RZ, 0x3c, !PT ;  /* 0x0000000402037c12 */ /* 0x002fc8000f8e3cff */
[----:B------:R-:W-:Y:S01]  /*2930*/  SHF.L.U32 R3, R3, 0x1f, RZ ;  /* 0x0000001f03037819 */ /* 0x000fe200000006ff */
[----:B---3--:R-:W-:-:S07]  /*2940*/  IMAD.U32 R0, RZ, RZ, UR5 ;  /* 0x00000005ff007e24 */ /* 0x008fce000f8e00ff */
.L_x_46:
[----:B-1----:R1:W2:Y:S02]  /*2950*/  SYNCS.PHASECHK.TRANS64.TRYWAIT P0, [R0+URZ], R3 ;  /* 0x00000003000075a7 */ /* 0x0022a400080011ff */
[----:B--2---:R-:W-:Y:S05]  /*2960*/  @!P0 NANOSLEEP.SYNCS 0x989680 ;  /* 0x009896800000895d */ /* 0x004fea0003900000 */
[----:B------:R-:W2:Y:S02]  /*2970*/  @!P0 SYNCS.PHASECHK.TRANS64 P0, [R0+URZ], R3 ;  /* 0x00000003000085a7 */ /* 0x000ea400080010ff */
[----:B--2---:R-:W-:Y:S05]  /*2980*/  @P0 EXIT ;  /* 0x000000000000094d */ /* 0x004fea0003800000 */
[----:B------:R-:W-:Y:S05]  /*2990*/  BRA `(.L_x_46) ;  /* 0xfffffffc00ec7947 */ /* 0x000fea000383ffff */
.L_x_22:
[----:B------:R-:W-:-:S04]  /*29a0*/  UISETP.NE.AND UP0, UPT, UR37, URZ, UPT ;  /* 0x000000ff2500728c */ /* 0x000fc8000bf05270 */
[----:B------:R-:W-:-:S09]  /*29b0*/  UISETP.NE.OR UP0, UPT, UR10, 0x1, UP0 ;  /* 0x000000010a00788c */ /* 0x000fd20008705670 */
[----:B------:R-:W-:Y:S05]  /*29c0*/  BRA.U UP0, `(.L_x_47) ;  /* 0x00000005004c7547 */ /* 0x000fea000b800000 */
[----:B------:R-:W-:Y:S01]  /*29d0*/  HFMA2 R11, -RZ, RZ, 0, 0 ;  /* 0x00000000ff0b7431 */ /* 0x000fe200000001ff */
[----:B------:R-:W-:Y:S01]  /*29e0*/  ISETP.GE.U32.AND P2, PT, R10, 0x4, PT ;  /* 0x000000040a00780c */ /* 0x000fe20003f46070 */
[----:B------:R-:W-:Y:S01]  /*29f0*/  IMAD.MOV.U32 R12, RZ, RZ, 0x1 ;  /* 0x00000001ff0c7424 */ /* 0x000fe200078e00ff */
[----:B------:R-:W-:Y:S01]  /*2a00*/  CS2R R8, SRZ ;  /* 0x0000000000087805 */ /* 0x000fe2000001ff00 */
[----:B------:R-:W-:Y:S01]  /*2a10*/  IMAD.MOV.U32 R3, RZ, RZ, RZ ;  /* 0x000000ffff037224 */ /* 0x000fe200078e00ff */
[----:B------:R-:W-:Y:S01]  /*2a20*/  UMOV UR4, 0x400 ;  /* 0x0000040000047882 */ /* 0x000fe20000000000 */
[----:B------:R-:W-:Y:S01]  /*2a30*/  UMOV UR6, URZ ;  /* 0x000000ff00067c82 */ /* 0x000fe20008000000 */
[----:B------:R-:W-:-:S12]  /*2a40*/  ULEA UR37, UR37, UR4, 0x18 ;  /* 0x0000000425257291 */ /* 0x000fd8000f8ec0ff */
.L_x_51:
[----:B------:R-:W-:Y:S02]  /*2a50*/  LEA R0, R3, UR37, 0x3 ;  /* 0x0000002503007c11 */ /* 0x000fe4000f8e18ff */
[----:B------:R-:W-:-:S03]  /*2a60*/  SHF.L.U32 R5, R8, 0x1f, RZ ;  /* 0x0000001f08057819 */ /* 0x000fc600000006ff */
[----:B------:R-:W-:Y:S01]  /*2a70*/  VIADD R4, R0, 0x100 ;  /* 0x0000010000047836 */ /* 0x000fe20000000000 */
[----:B------:R-:W1:Y:S02]  /*2a80*/  SYNCS.PHASECHK.TRANS64.TRYWAIT P0, [R0+URZ+0xf0], R5 ;  /* 0x0000f005000075a7 */ /* 0x000e6400080011ff */
[----:B-1----:R-:W-:Y:S05]  /*2a90*/  @!P0 BRA `(.L_x_48) ;  /* 0x0000006000588947 */ /* 0x002fea0003800000 */
.L_x_159:
[----:B------:R-:W-:Y:S01]  /*2aa0*/  ULEA UR5, UR6, UR37, 0x3 ;  /* 0x0000002506057291 */ /* 0x000fe2000f8e18ff */
[----:B------:R-:W-:Y:S01]  /*2ab0*/  PRMT R4, RZ, 0x654, R4 ;  /* 0x00000654ff047816 */ /* 0x000fe20000000004 */
[----:B-1----:R-:W-:Y:S01]  /*2ac0*/  @!P2 IMAD.MOV.U32 R5, RZ, RZ, 0x10 ;  /* 0x00000010ff05a424 */ /* 0x002fe200078e00ff */
[----:B------:R-:W-:Y:S01]  /*2ad0*/  SHF.L.U32 R7, R12, 0x1f, RZ ;  /* 0x0000001f0c077819 */ /* 0x000fe200000006ff */
[----:B------:R-:W-:Y:S01]  /*2ae0*/  UIADD3 UR4, UPT, UPT, UR5, 0x90, URZ ;  /* 0x0000009005047890 */ /* 0x000fe2000fffe0ff */
[----:B------:R1:W-:Y:S05]  /*2af0*/  SYNCS.ARRIVE.TRANS64.RED.A1T0 RZ, [R4+URZ], RZ ;  /* 0x000000ff04ff79a7 */ /* 0x0003ea00081004ff */
[----:B------:R-:W-:Y:S01]  /*2b00*/  IMAD.U32 R13, RZ, RZ, UR4 ;  /* 0x00000004ff0d7e24 */ /* 0x000fe2000f8e00ff */
[----:B------:R-:W2:Y:S04]  /*2b10*/  SYNCS.PHASECHK.TRANS64.TRYWAIT P0, [UR5+0xa0], R7 ;  /* 0x0000a007ff0075a7 */ /* 0x000ea80008001105 */
[----:B------:R-:W-:Y:S01]  /*2b20*/  PRMT R13, R10, 0x654, R13 ;  /* 0x000006540a0d7816 */ /* 0x000fe2000000000d */
[----:B-12---:R-:W-:Y:S06]  /*2b30*/  @!P0 BRA `(.L_x_49) ;  /* 0x0000006000448947 */ /* 0x006fec0003800000 */
.L_x_161:
[----:B------:R-:W-:Y:S01]  /*2b40*/  ULEA UR4, UR6, UR37, 0x4 ;  /* 0x0000002506047291 */ /* 0x000fe2000f8e20ff */
[----:B------:R-:W-:Y:S01]  /*2b50*/  SEL R2, R13, R2, !P2 ;  /* 0x000000020d027207 */ /* 0x000fe20005000000 */
[----:B------:R-:W-:Y:S01]  /*2b60*/  UIADD3 UR5, UPT, UPT, UR5, 0x90, URZ ;  /* 0x0000009005057890 */ /* 0x000fe2000fffe0ff */
[----:B-1----:R-:W-:Y:S01]  /*2b70*/  LEA R0, R11, UR37, 0x3 ;  /* 0x000000250b007c11 */ /* 0x002fe2000f8e18ff */
[----:B------:R-:W-:Y:S01]  /*2b80*/  UIADD3 UR4, UPT, UPT, UR4, 0x120, URZ ;  /* 0x0000012004047890 */ /* 0x000fe2000fffe0ff */
[----:B------:R1:W-:Y:S01]  /*2b90*/  @!P2 SYNCS.ARRIVE.TRANS64.RED RZ, [R2+URZ], R5 ;  /* 0x0000000502ffa9a7 */ /* 0x0003e200080004ff */
[----:B------:R-:W-:Y:S01]  /*2ba0*/  UIADD3 UR6, UPT, UPT, UR6, 0x1, URZ ;  /* 0x0000000106067890 */ /* 0x000fe2000fffe0ff */
[----:B------:R-:W-:-:S03]  /*2bb0*/  VIADD R3, R3, 0x1 ;  /* 0x0000000103037836 */ /* 0x000fc60000000000 */
[----:B------:R-:W-:Y:S02]  /*2bc0*/  UISETP.NE.AND UP0, UPT, UR6, 0x2, UPT ;  /* 0x000000020600788c */ /* 0x000fe4000bf05270 */
[----:B------:R-:W-:Y:S01]  /*2bd0*/  ISETP.NE.AND P0, PT, R3, 0x2, PT ;  /* 0x000000020300780c */ /* 0x000fe20003f05270 */
[----:B------:R-:W-:Y:S06]  /*2be0*/  UGETNEXTWORKID.BROADCAST [UR4], [UR5] ;  /* 0x00000000040073ca */ /* 0x000fec0008000100 */
[----:B------:R-:W-:Y:S02]  /*2bf0*/  USEL UR4, URZ, 0x1, UP0 ;  /* 0x00000001ff047887 */ /* 0x000fe40008000000 */
[----:B------:R-:W-:-:S04]  /*2c00*/  USEL UR6, UR6, URZ, UP0 ;  /* 0x000000ff06067287 */ /* 0x000fc80008000000 */
[----:B------:R-:W-:Y:S02]  /*2c10*/  LOP3.LUT R12, R12, UR4, RZ, 0x3c, !PT ;  /* 0x000000040c0c7c12 */ /* 0x000fe4000f8e3cff */
[----:B-1----:R-:W-:-:S04]  /*2c20*/  SHF.L.U32 R5, R9, 0x1f, RZ ;  /* 0x0000001f09057819 */ /* 0x002fc800000006ff */
[----:B------:R-:W1:Y:S02]  /*2c30*/  SYNCS.PHASECHK.TRANS64.TRYWAIT P1, [R0+URZ+0x90], R5 ;  /* 0x00009005000075a7 */ /* 0x000e6400080211ff */
[----:B-1----:R-:W-:Y:S05]  /*2c40*/  @!P1 BRA `(.L_x_50) ;  /* 0x0000006000189947 */ /* 0x002fea0003800000 */
.L_x_162:
[----:B------:R-:W-:Y:S01]  /*2c50*/  LEA R4, R11, UR37, 0x4 ;  /* 0x000000250b047c11 */ /* 0x000fe2000f8e20ff */
[----:B-1----:R-:W-:Y:S01]  /*2c60*/  VIADD R0, R0, 0xa0 ;  /* 0x000000a000007836 */ /* 0x002fe20000000000 */
[----:B------:R-:W-:Y:S01]  /*2c70*/  SEL R3, R3, RZ, P0 ;  /* 0x000000ff03037207 */ /* 0x000fe20000000000 */
[----:B------:R-:W-:-:S03]  /*2c80*/  VIADD R11, R11, 0x1 ;  /* 0x000000010b0b7836 */ /* 0x000fc60000000000 */
[----:B------:R-:W1:Y:S01]  /*2c90*/  LDS.128 R4, [R4+0x120] ;  /* 0x0001200004047984 */ /* 0x000e620000000c00 */
[----:B------:R-:W-:Y:S02]  /*2ca0*/  PRMT R0, RZ, 0x654, R0 ;  /* 0x00000654ff007816 */ /* 0x000fe40000000000 */
[C---:B------:R-:W-:Y:S01]  /*2cb0*/  ISETP.NE.AND P1, PT, R11.reuse, 0x2, PT ;  /* 0x000000020b00780c */ /* 0x040fe20003f25270 */
[----:B------:R-:W-:Y:S01]  /*2cc0*/  @!PT LDS RZ, [RZ] ;  /* 0x00000000fffff984 */ /* 0x000fe20000000800 */
[----:B------:R-:W-:Y:S01]  /*2cd0*/  @!PT LDS RZ, [RZ] ;  /* 0x00000000fffff984 */ /* 0x000fe20000000800 */
[----:B------:R-:W-:Y:S01]  /*2ce0*/  @!PT LDS RZ, [RZ] ;  /* 0x00000000fffff984 */ /* 0x000fe20000000800 */
[----:B------:R-:W-:Y:S01]  /*2cf0*/  @!PT LDS RZ, [RZ] ;  /* 0x00000000fffff984 */ /* 0x000fe20000000800 */
[----:B------:R2:W-:Y:S06]  /*2d00*/  MEMBAR.ALL.CTA ;  /* 0x0000000000007992 */ /* 0x0005ec0000008000 */
[----:B--2---:R-:W2:Y:S01]  /*2d10*/  FENCE.VIEW.ASYNC.S ;  /* 0x00000000000073c6 */ /* 0x004ea20000000000 */
[----:B------:R-:W-:Y:S01]  /*2d20*/  SEL R11, R11, RZ, P1 ;  /* 0x000000ff0b0b7207 */ /* 0x000fe20000800000 */
[----:B--2---:R2:W-:Y:S01]  /*2d30*/  SYNCS.ARRIVE.TRANS64.RED.A1T0 RZ, [R0+URZ], RZ ;  /* 0x000000ff00ff79a7 */ /* 0x0045e200081004ff */
[----:B-1----:R-:W-:-:S02]  /*2d40*/  LOP3.LUT P3, RZ, R6, 0x1, RZ, 0xc0, !PT ;  /* 0x0000000106ff7812 */ /* 0x002fc4000786c0ff */
[----:B------:R-:W-:-:S04]  /*2d50*/  SEL R5, RZ, 0x1, P0 ;  /* 0x00000001ff057807 */ /* 0x000fc80000000000 */
[----:B------:R-:W-:Y:S02]  /*2d60*/  LOP3.LUT R8, R8, R5, RZ, 0x3c, !PT ;  /* 0x0000000508087212 */ /* 0x000fe400078e3cff */
[----:B--2---:R-:W-:-:S04]  /*2d70*/  SEL R0, RZ, 0x1, P1 ;  /* 0x00000001ff007807 */ /* 0x004fc80000800000 */
[----:B------:R-:W-:Y:S01]  /*2d80*/  LOP3.LUT R9, R9, R0, RZ, 0x3c, !PT ;  /* 0x0000000009097212 */ /* 0x000fe200078e3cff */
[----:B------:R-:W-:Y:S06]  /*2d90*/  @P3 BRA `(.L_x_51) ;  /* 0xfffffffc002c3947 */ /* 0x000fec000383ffff */
[----:B------:R-:W-:Y:S01]  /*2da0*/  ULEA UR5, UR6, UR37, 0x3 ;  /* 0x0000002506057291 */ /* 0x000fe2000f8e18ff */
[----:B------:R-:W-:-:S08]  /*2db0*/  SHF.L.U32 R3, R12, 0x1f, RZ ;  /* 0x0000001f0c037819 */ /* 0x000fd000000006ff */
[----:B------:R-:W1:Y:S02]  /*2dc0*/  SYNCS.PHASECHK.TRANS64 P0, [UR5+0xa0], R3 ;  /* 0x0000a003ff0075a7 */ /* 0x000e640008001005 */
[----:B-1----:R-:W-:Y:S05]  /*2dd0*/  @P0 BRA `(.L_x_52) ;  /* 0x0000000000080947 */ /* 0x002fea0003800000 */
[----:B------:R-:W1:Y:S02]  /*2de0*/  SYNCS.PHASECHK.TRANS64.TRYWAIT P0, [UR5+0xa0], R3 ;  /* 0x0000a003ff0075a7 */ /* 0x000e640008001105 */
[----:B-1----:R-:W-:Y:S05]  /*2df0*/  @!P0 BRA `(.L_x_53) ;  /* 0x0000005c00c08947 */ /* 0x002fea0003800000 */
.L_x_52:
[----:B------:R-:W-:-:S04]  /*2e00*/  UIADD3 UR4, UPT, UPT, UR6, 0x1, URZ ;  /* 0x0000000106047890 */ /* 0x000fc8000fffe0ff */
[----:B------:R-:W-:-:S04]  /*2e10*/  UISETP.NE.AND UP0, UPT, UR4, 0x2, UPT ;  /* 0x000000020400788c */ /* 0x000fc8000bf05270 */
[----:B------:R-:W-:Y:S02]  /*2e20*/  USEL UR7, URZ, 0x1, UP0 ;  /* 0x00000001ff077887 */ /* 0x000fe40008000000 */
[----:B------:R-:W-:-:S04]  /*2e30*/  USEL UR4, UR4, URZ, UP0 ;  /* 0x000000ff04047287 */ /* 0x000fc80008000000 */
[----:B------:R-:W-:Y:S01]  /*2e40*/  ULEA UR4, UR4, UR37, 0x3 ;  /* 0x0000002504047291 */ /* 0x000fe2000f8e18ff */
[----:B-1----:R-:W-:-:S04]  /*2e50*/  LOP3.LUT R3, R12, UR7, RZ, 0x3c, !PT ;  /* 0x000000070c037c12 */ /* 0x002fc8000f8e3cff */
[----:B------:R-:W-:-:S04]  /*2e60*/  SHF.L.U32 R0, R3, 0x1f, RZ ;  /* 0x0000001f03007819 */ /* 0x000fc800000006ff */
[----:B------:R-:W1:Y:S02]  /*2e70*/  SYNCS.PHASECHK.TRANS64 P0, [UR4+0xa0], R0 ;  /* 0x0000a000ff0075a7 */ /* 0x000e640008001004 */
[----:B-1----:R-:W-:Y:S05]  /*2e80*/  @P0 EXIT ;  /* 0x000000000000094d */ /* 0x002fea0003800000 */
[----:B------:R-:W-:Y:S02]  /*2e90*/  SHF.L.U32 R3, R3, 0x1f, RZ ;  /* 0x0000001f03037819 */ /* 0x000fe400000006ff */
[----:B------:R-:W-:-:S07]  /*2ea0*/  MOV R0, UR4 ;  /* 0x0000000400007c02 */ /* 0x000fce0008000f00 */
.L_x_54:
[----:B-1----:R1:W2:Y:S02]  /*2eb0*/  SYNCS.PHASECHK.TRANS64.TRYWAIT P0, [R0+URZ+0xa0], R3 ;  /* 0x0000a003000075a7 */ /* 0x0022a400080011ff */
[----:B--2---:R-:W-:Y:S05]  /*2ec0*/  @!P0 NANOSLEEP.SYNCS 0x989680 ;  /* 0x009896800000895d */ /* 0x004fea0003900000 */
[----:B------:R-:W2:Y:S02]  /*2ed0*/  @!P0 SYNCS.PHASECHK.TRANS64 P0, [R0+URZ+0xa0], R3 ;  /* 0x0000a003000085a7 */ /* 0x000ea400080010ff */
[----:B--2---:R-:W-:Y:S05]  /*2ee0*/  @P0 EXIT ;  /* 0x000000000000094d */ /* 0x004fea0003800000 */
[----:B------:R-:W-:Y:S05]  /*2ef0*/  BRA `(.L_x_54) ;  /* 0xfffffffc00ec7947 */ /* 0x000fea000383ffff */
.L_x_47:
[----:B------:R-:W-:Y:S05]  /*2f00*/  BRA.U UP4, `(.L_x_55) ;  /* 0x0000001104d47547 */ /* 0x000fea000b800000 */
[----:B------:R-:W-:Y:S01]  /*2f10*/  UMOV UR4, 0x40 ;  /* 0x0000004000047882 */ /* 0x000fe20000000000 */
[----:B------:R-:W-:Y:S01]  /*2f20*/  NOP ;  /* 0x0000000000007918 */ /* 0x000fe20000000000 */
[----:B------:R-:W-:Y:S01]  /*2f30*/  ULEA UR4, UR37, UR4, 0x18 ;  /* 0x0000000425047291 */ /* 0x000fe2000f8ec0ff */
[----:B------:R-:W-:Y:S02]  /*2f40*/  UMOV UR5, 0x400 ;  /* 0x0000040000057882 */ /* 0x000fe40000000000 */
[----:B------:R-:W-:-:S06]  /*2f50*/  ULEA UR37, UR37, UR5, 0x18 ;  /* 0x0000000525257291 */ /* 0x000fcc000f8ec0ff */
[----:B------:R-:W1:Y:S02]  /*2f60*/  LDS.U8 R2, [UR4+0x1c] ;  /* 0x00001c04ff027984 */ /* 0x000e640008000000 */
[----:B-1----:R-:W-:-:S13]  /*2f70*/  ISETP.NE.AND P0, PT, R2, RZ, PT ;  /* 0x000000ff0200720c */ /* 0x002fda0003f05270 */
[----:B------:R-:W-:Y:S05]  /*2f80*/  @P0 BRA `(.L_x_56) ;  /* 0x0000000400080947 */ /* 0x000fea0003800000 */
[----:B------:R-:W-:Y:S02]  /*2f90*/  UISETP.NE.U32.AND UP0, UPT, UR9, 0x1, UPT ;  /* 0x000000010900788c */ /* 0x000fe4000bf05070 */
[----:B------:R-:W-:-:S07]  /*2fa0*/  UIADD3 UR6, UPT, UPT, UR4, 0x8, URZ ;  /* 0x0000000804067890 */ /* 0x000fce000fffe0ff */
[----:B------:R-:W-:Y:S05]  /*2fb0*/  BRA.U !UP0, `(.L_x_57) ;  /* 0x00000001089c7547 */ /* 0x000fea000b800000 */
[----:B------:R-:W-:Y:S01]  /*2fc0*/  ELECT P0, URZ, PT ;  /* 0x0000000000ff782f */ /* 0x000fe20003800000 */
[----:B------:R-:W-:-:S12]  /*2fd0*/  BSSY B0, `(.L_x_57) ;  /* 0x0000025000007945 */ /* 0x000fd80003800000 */
[----:B------:R-:W-:Y:S05]  /*2fe0*/  @!P0 BRA `(.L_x_58) ;  /* 0x00000000008c8947 */ /* 0x000fea0003800000 */
[----:B------:R-:W-:-:S05]  /*2ff0*/  UMOV UR5, 0x10 ;  /* 0x0000001000057882 */ /* 0x000fca0000000000 */
[----:B------:R-:W-:Y:S04]  /*3000*/  DEPBAR.LE SB1, 0x36 ;  /* 0x00009d800000791a */ /* 0x000fe80000000000 */
[----:B------:R-:W1:Y:S02]  /*3010*/  UTCATOMSWS.2CTA.FIND_AND_SET.ALIGN UP1, UR5, UR5 ;  /* 0x00000005000575e3 */ /* 0x000e640008220800 */
[----:B-1----:R-:W-:Y:S01]  /*3020*/  MOV R11, UR5 ;  /* 0x00000005000b7c02 */ /* 0x002fe20008000f00 */
[----:B------:R-:W-:Y:S06]  /*3030*/  BRA.U UP1, `(.L_x_59) ;  /* 0x0000000101187547 */ /* 0x000fec000b800000 */
.L_x_60:
[----:B------:R-:W-:Y:S05]  /*3040*/  NANOSLEEP 0x64 ;  /* 0x000000640000795d */ /* 0x000fea0003800000 */
[----:B------:R-:W-:-:S05]  /*3050*/  UMOV UR5, 0x10 ;  /* 0x0000001000057882 */ /* 0x000fca0000000000 */
[----:B------:R-:W-:Y:S04]  /*3060*/  DEPBAR.LE SB1, 0x36 ;  /* 0x00009d800000791a */ /* 0x000fe80000000000 */
[----:B------:R-:W1:Y:S02]  /*3070*/  UTCATOMSWS.2CTA.FIND_AND_SET.ALIGN UP1, UR5, UR5 ;  /* 0x00000005000575e3 */ /* 0x000e640008220800 */
[----:B-1----:R-:W-:Y:S01]  /*3080*/  MOV R11, UR5 ;  /* 0x00000005000b7c02 */ /* 0x002fe20008000f00 */
[----:B------:R-:W-:Y:S05]  /*3090*/  BRA.U !UP1, `(.L_x_60) ;  /* 0xfffffffd09e87547 */ /* 0x000fea000b83ffff */
.L_x_59:
[----:B------:R-:W1:Y:S01]  /*30a0*/  LDS R5, [UR4+0x10] ;  /* 0x00001004ff057984 */ /* 0x000e620008000800 */
[----:B------:R-:W-:Y:S01]  /*30b0*/  IMAD.U32 R3, RZ, RZ, UR37 ;  /* 0x00000025ff037e24 */ /* 0x000fe2000f8e00ff */
[----:B------:R-:W-:-:S03]  /*30c0*/  MOV R2, UR8 ;  /* 0x0000000800027c02 */ /* 0x000fc60008000f00 */
[----:B------:R-:W-:Y:S01]  /*30d0*/  VIADD R3, R3, 0x140 ;  /* 0x0000014003037836 */ /* 0x000fe20000000000 */
[----:B-1----:R-:W-:-:S04]  /*30e0*/  SHF.L.U32 R5, R5, 0x1f, RZ ;  /* 0x0000001f05057819 */ /* 0x002fc800000006ff */
[----:B------:R-:W1:Y:S02]  /*30f0*/  SYNCS.PHASECHK.TRANS64.TRYWAIT P0, [UR4+0x8], R5 ;  /* 0x00000805ff0075a7 */ /* 0x000e640008001104 */
[----:B-1----:R-:W-:Y:S05]  /*3100*/  @P0 BRA `(.L_x_61) ;  /* 0x0000000000080947 */ /* 0x002fea0003800000 */
[----:B------:R-:W1:Y:S02]  /*3110*/  SYNCS.PHASECHK.TRANS64.TRYWAIT P0, [UR4+0x8], R5 ;  /* 0x00000805ff0075a7 */ /* 0x000e640008001104 */
[----:B-1----:R-:W-:Y:S05]  /*3120*/  @!P0 BRA `(.L_x_62) ;  /* 0x0000005c000c8947 */ /* 0x002fea0003800000 */
.L_x_61:
[----:B-1----:R-:W-:Y:S01]  /*3130*/  HFMA2 R4, -RZ, RZ, 0, 5.9604644775390625e-08 ;  /* 0x00000001ff047431 */ /* 0x002fe200000001ff */
[----:B------:R-:W-:Y:S01]  /*3140*/  UPRMT UR5, UR8, 0x654, UR6 ;  /* 0x0000065408057896 */ /* 0x000fe20008000006 */
[----:B------:R-:W-:Y:S01]  /*3150*/  IMAD.MOV.U32 R6, RZ, RZ, 0xffff ;  /* 0x0000ffffff067424 */ /* 0x000fe200078e00ff */
[----:B------:R-:W-:Y:S01]  /*3160*/  PRMT R2, R2, 0x654, R3 ;  /* 0x0000065402027816 */ /* 0x000fe20000000003 */
[----:B------:R-:W-:Y:S02]  /*3170*/  IMAD.MOV.U32 R5, RZ, RZ, 0x4 ;  /* 0x00000004ff057424 */ /* 0x000fe400078e00ff */
[----:B------:R-:W-:Y:S01]  /*3180*/  IMAD.SHL.U32 R9, R11, 0x20, RZ ;  /* 0x000000200b097824 */ /* 0x000fe200078e00ff */
[----:B------:R-:W-:Y:S02]  /*3190*/  MOV R3, UR5 ;  /* 0x0000000500037c02 */ /* 0x000fe40008000f00 */
[-C--:B------:R-:W-:Y:S01]  /*31a0*/  SHF.L.U32 R7, R6, R11.reuse, RZ ;  /* 0x0000000b06077219 */ /* 0x080fe200000006ff */
[----:B------:R1:W-:Y:S01]  /*31b0*/  SYNCS.ARRIVE.TRANS64.RED RZ, [UR5], R5 ;  /* 0x00000005ffff79a7 */ /* 0x0003e20008000405 */
[----:B------:R-:W-:Y:S01]  /*31c0*/  SHF.L.U32 R6, R4, R11, RZ ;  /* 0x0000000b04067219 */ /* 0x000fe200000006ff */
[----:B------:R1:W-:Y:S04]  /*31d0*/  STS [UR37+0x140], R9 ;  /* 0x00014009ff007988 */ /* 0x0003e80008000825 */
[----:B------:R1:W-:Y:S04]  /*31e0*/  STAS [R2.64], R11 ;  /* 0x0000000b02007dbd */ /* 0x0003e8000c0008ff */
[----:B------:R1:W-:Y:S04]  /*31f0*/  ATOMS.OR RZ, [UR4+0x14], R7 ;  /* 0x00001407ffff798c */ /* 0x0003e8000b000004 */
[----:B------:R1:W-:Y:S04]  /*3200*/  ATOMS.OR RZ, [UR4+0x18], R6 ;  /* 0x00001806ffff798c */ /* 0x0003e8000b000004 */
[----:B------:R1:W-:Y:S02]  /*3210*/  ATOMS.XOR RZ, [UR4+0x10], R4 ;  /* 0x00001004ffff798c */ /* 0x0003e4000b800004 */
.L_x_58:
[----:B------:R-:W-:Y:S05]  /*3220*/  BSYNC B0 ;  /* 0x0000000000007941 */ /* 0x000fea0003800000 */
.L_x_57:
[----:B------:R-:W-:Y:S05]  /*3230*/  BRA.U UP0, `(.L_x_63) ;  /* 0x00000001006c7547 */ /* 0x000fea000b800000 */
[----:B------:R-:W-:-:S03]  /*3240*/  UMOV UR5, 0xffffffff ;  /* 0xffffffff00057882 */ /* 0x000fc60000000000 */
[----:B------:R-:W-:Y:S05]  /*3250*/  BRA.DIV UR5, `(.L_x_64) ;  /* 0x0000005a05d87947 */ /* 0x000fea000b800000 */
[----:B------:R-:W-:-:S13]  /*3260*/  ELECT P6, URZ, PT ;  /* 0x0000000000ff782f */ /* 0x000fda00038c0000 */
.L_x_166:
[----:B------:R-:W-:Y:S05]  /*3270*/  @!P6 BRA `(.L_x_63) ;  /* 0x00000000005ce947 */ /* 0x000fea0003800000 */
[----:B-1----:R-:W1:Y:S02]  /*3280*/  LDS R3, [UR4+0x10] ;  /* 0x00001004ff037984 */ /* 0x002e640008000800 */
[----:B-1----:R-:W-:-:S04]  /*3290*/  SHF.L.U32 R3, R3, 0x1f, RZ ;  /* 0x0000001f03037819 */ /* 0x002fc800000006ff */
[----:B------:R-:W1:Y:S02]  /*32a0*/  SYNCS.PHASECHK.TRANS64.TRYWAIT P0, [UR4+0x8], R3 ;  /* 0x00000803ff0075a7 */ /* 0x000e640008001104 */
[----:B-1----:R-:W-:Y:S05]  /*32b0*/  @P0 BRA `(.L_x_65) ;  /* 0x0000000000080947 */ /* 0x002fea0003800000 */
[----:B------:R-:W1:Y:S02]  /*32c0*/  SYNCS.PHASECHK.TRANS64.TRYWAIT P0, [UR4+0x8], R3 ;  /* 0x00000803ff0075a7 */ /* 0x000e640008001104 */
[----:B-1----:R-:W-:Y:S05]  /*32d0*/  @!P0 BRA `(.L_x_66) ;  /* 0x0000005800d88947 */ /* 0x002fea0003800000 */
.L_x_65:
[----:B------:R-:W2:Y:S01]  /*32e0*/  LDS R5, [UR37+0x140] ;  /* 0x00014025ff057984 */ /* 0x000ea20008000800 */
[----:B-1----:R-:W-:Y:S02]  /*32f0*/  HFMA2 R2, -RZ, RZ, 0, 5.9604644775390625e-08 ;  /* 0x00000001ff027431 */ /* 0x002fe400000001ff */
[----:B------:R-:W-:Y:S01]  /*3300*/  IMAD.MOV.U32 R3, RZ, RZ, 0xffff ;  /* 0x0000ffffff037424 */ /* 0x000fe200078e00ff */
[----:B------:R-:W-:Y:S01]  /*3310*/  UPRMT UR5, UR8, 0x654, UR6 ;  /* 0x0000065408057896 */ /* 0x000fe20008000006 */
[----:B--2---:R-:W-:-:S03]  /*3320*/  IMAD.SHL.U32 R4, R5, 0x20, RZ ;  /* 0x0000002005047824 */ /* 0x004fc600078e00ff */
[-C--:B------:R-:W-:Y:S02]  /*3330*/  SHF.L.U32 R3, R3, R5.reuse, RZ ;  /* 0x0000000503037219 */ /* 0x080fe400000006ff */
[----:B------:R-:W-:Y:S01]  /*3340*/  SHF.L.U32 R5, R2, R5, RZ ;  /* 0x0000000502057219 */ /* 0x000fe200000006ff */
[----:B------:R2:W-:Y:S04]  /*3350*/  STS [UR37+0x140], R4 ;  /* 0x00014004ff007988 */ /* 0x0005e80008000825 */
[----:B------:R2:W-:Y:S04]  /*3360*/  ATOMS.OR RZ, [UR4+0x14], R3 ;  /* 0x00001403ffff798c */ /* 0x0005e8000b000004 */
[----:B------:R2:W-:Y:S01]  /*3370*/  ATOMS.OR RZ, [UR4+0x18], R5 ;  /* 0x00001805ffff798c */ /* 0x0005e2000b000004 */
[----:B------:R-:W-:Y:S03]  /*3380*/  SYNCS.ARRIVE.TRANS64.RED.A1T0 RZ, [UR5], RZ ;  /* 0x000000ffffff79a7 */ /* 0x000fe60008100405 */
[----:B------:R2:W-:Y:S01]  /*3390*/  ATOMS.XOR RZ, [UR4+0x10], R2 ;  /* 0x00001002ffff798c */ /* 0x0005e2000b800004 */
[----:B------:R-:W-:Y:S05]  /*33a0*/  BRA `(.L_x_63) ;  /* 0x0000000000107947 */ /* 0x000fea0003800000 */
.L_x_56:
[----:B------:R-:W-:-:S05]  /*33b0*/  MOV R2, 0xffffffff ;  /* 0xffffffff00027802 */ /* 0x000fca0000000f00 */
[----:B------:R1:W-:Y:S02]  /*33c0*/  STS [UR37+0x140], R2 ;  /* 0x00014002ff007988 */ /* 0x0003e40008000825 */
[----:B-1----:R-:W-:Y:S02]  /*33d0*/  MOV R2, 0x33f0 ;  /* 0x000033f000027802 */ /* 0x002fe40000000f00 */
[----:B-----5:R-:W-:Y:S05]  /*33e0*/  CALL.REL.NOINC `($__internal_1_$__cuda_sm10x_tcgen05_guardrail_trap_phase_invalid_during_alloc) ;  /* 0x0000006000ac7944 */ /* 0x020fea0003c00000 */
.L_x_63:
[----:B------:R-:W-:Y:S05]  /*33f0*/  WARPSYNC.ALL ;  /* 0x0000000000007948 */ /* 0x000fea0003800000 */
[----:B------:R-:W3:Y:S01]  /*3400*/  S2UR UR5, SR_CgaCtaId ;  /* 0x00000000000579c3 */ /* 0x000ee20000008800 */
[----:B------:R-:W-:Y:S01]  /*3410*/  UMOV UR4, 0x400 ;  /* 0x0000040000047882 */ /* 0x000fe20000000000 */
[----:B------:R-:W-:-:S06]  /*3420*/  NOP ;  /* 0x0000000000007918 */ /* 0x000fcc0000000000 */
[----:B------:R-:W-:Y:S06]  /*3430*/  BAR.ARV 0x6, 0xa0 ;  /* 0x0182800000007b1d */ /* 0x000fec0000002000 */
[----:B------:R-:W4:Y:S01]  /*3440*/  LDCU UR6, c[0x0][0x38c] ;  /* 0x00007180ff0677ac */ /* 0x000f220008000800 */
[----:B------:R-:W-:Y:S01]  /*3450*/  LOP3.LUT R0, R0, 0xffff, RZ, 0xc0, !PT ;  /* 0x0000ffff00007812 */ /* 0x000fe200078ec0ff */
[----:B-1----:R-:W-:Y:S01]  /*3460*/  IMAD.MOV.U32 R9, RZ, RZ, 0x1 ;  /* 0x00000001ff097424 */ /* 0x002fe200078e00ff */
[----:B------:R-:W-:Y:S01]  /*3470*/  LOP3.LUT R8, R8, 0xffff, RZ, 0xc0, !PT ;  /* 0x0000ffff08087812 */ /* 0x000fe200078ec0ff */
[----:B------:R-:W-:Y:S01]  /*3480*/  UMOV UR18, URZ ;  /* 0x000000ff00127c82 */ /* 0x000fe20008000000 */
[----:B------:R-:W-:Y:S01]  /*3490*/  R2UR UR11, R0 ;  /* 0x00000000000b72ca */ /* 0x000fe200000e0000 */
[----:B------:R-:W-:Y:S01]  /*34a0*/  UMOV UR17, URZ ;  /* 0x000000ff00117c82 */ /* 0x000fe20008000000 */
[----:B------:R-:W-:Y:S01]  /*34b0*/  R2UR UR12, R8 ;  /* 0x00000000080c72ca */ /* 0x000fe200000e0000 */
[----:B------:R-:W-:Y:S01]  /*34c0*/  IMAD.MOV.U32 R8, RZ, RZ, RZ ;  /* 0x000000ffff087224 */ /* 0x000fe200078e00ff */
[----:B------:R-:W-:Y:S01]  /*34d0*/  UMOV UR16, URZ ;  /* 0x000000ff00107c82 */ /* 0x000fe20008000000 */
[----:B---3--:R-:W-:-:S02]  /*34e0*/  ULEA UR5, UR5, UR4, 0x18 ;  /* 0x0000000405057291 */ /* 0x008fc4000f8ec0ff */
[----:B------:R-:W-:Y:S02]  /*34f0*/  UISETP.NE.AND UP2, UPT, UR9, URZ, UPT ;  /* 0x000000ff0900728c */ /* 0x000fe4000bf45270 */
[----:B------:R-:W-:Y:S02]  /*3500*/  UIADD3 UR13, UPT, UPT, UR5, 0x4300, URZ ;  /* 0x00004300050d7890 */ /* 0x000fe4000fffe0ff */
[----:B------:R-:W-:Y:S02]  /*3510*/  UIADD3 UR20, UPT, UPT, UR5, 0xc300, URZ ;  /* 0x0000c30005147890 */ /* 0x000fe4000fffe0ff */
[----:B----4-:R-:W-:Y:S01]  /*3520*/  UIADD3 UR6, UPT, UPT, UR6, 0x3f, URZ ;  /* 0x0000003f06067890 */ /* 0x010fe2000fffe0ff */
[----:B--2---:R-:W1:Y:S01]  /*3530*/  LDS R2, [UR5+0x140] ;  /* 0x00014005ff027984 */ /* 0x004e620008000800 */
[----:B------:R-:W-:Y:S02]  /*3540*/  USHF.R.U32.HI UR13, URZ, 0x4, UR13 ;  /* 0x00000004ff0d7899 */ /* 0x000fe4000801160d */
[----:B------:R-:W-:-:S02]  /*3550*/  USHF.R.S32.HI UR4, URZ, 0x1f, UR6 ;  /* 0x0000001fff047899 */ /* 0x000fc40008011406 */
[----:B------:R-:W-:Y:S02]  /*3560*/  USHF.R.U32.HI UR20, URZ, 0x4, UR20 ;  /* 0x00000004ff147899 */ /* 0x000fe40008011614 */
[----:B------:R-:W-:Y:S02]  /*3570*/  ULEA.HI UR4, UR4, UR6, URZ, 0x6 ;  /* 0x0000000604047291 */ /* 0x000fe4000f8f30ff */
[----:B------:R-:W-:Y:S02]  /*3580*/  ULOP3.LUT UR13, UR13, 0x3fff, URZ, 0xc0, !UPT ;  /* 0x00003fff0d0d7892 */ /* 0x000fe4000f8ec0ff */
[----:B------:R-:W-:Y:S01]  /*3590*/  USHF.R.S32.HI UR4, URZ, 0x6, UR4 ;  /* 0x00000006ff047899 */ /* 0x000fe20008011404 */
[----:B------:R-:W-:Y:S01]  /*35a0*/  UMOV UR28, 0x0 ;  /* 0x00000000001c7882 */ /* 0x000fe20000000000 */
[----:B------:R-:W-:Y:S02]  /*35b0*/  UMOV UR29, 0x8210010 ;  /* 0x08210010001d7882 */ /* 0x000fe40000000000 */
[----:B------:R-:W-:-:S02]  /*35c0*/  UISETP.LT.AND UP0, UPT, UR4, 0x1, UPT ;  /* 0x000000010400788c */ /* 0x000fc4000bf01270 */
[----:B------:R-:W-:Y:S02]  /*35d0*/  ULOP3.LUT UR20, UR20, 0x3fff, URZ, 0xc0, !UPT ;  /* 0x00003fff14147892 */ /* 0x000fe4000f8ec0ff */
[----:B------:R-:W-:Y:S02]  /*35e0*/  ULOP3.LUT UR13, UR13, 0x10000, URZ, 0xfc, !UPT ;  /* 0x000100000d0d7892 */ /* 0x000fe4000f8efcff */
[----:B------:R-:W-:Y:S01]  /*35f0*/  USEL UR19, UR4, 0x1, !UP0 ;  /* 0x0000000104137887 */ /* 0x000fe2000c000000 */
[----:B------:R-:W-:Y:S01]  /*3600*/  UMOV UR26, 0x0 ;  /* 0x00000000001a7882 */ /* 0x000fe20000000000 */
[----:B------:R-:W-:Y:S01]  /*3610*/  UMOV UR27, 0x8210010 ;  /* 0x08210010001b7882 */ /* 0x000fe20000000000 */
[----:B------:R-:W-:Y:S01]  /*3620*/  UMOV UR24, 0x0 ;  /* 0x0000000000187882 */ /* 0x000fe20000000000 */
[----:B------:R-:W-:Y:S01]  /*3630*/  UMOV UR25, 0x8210010 ;  /* 0x0821001000197882 */ /* 0x000fe20000000000 */
[----:B------:R-:W-:Y:S01]  /*3640*/  UMOV UR22, 0x0 ;  /* 0x0000000000167882 */ /* 0x000fe20000000000 */
[----:B------:R-:W-:Y:S01]  /*3650*/  UMOV UR23, 0x8210010 ;  /* 0x0821001000177882 */ /* 0x000fe20000000000 */
[----:B-1----:R-:W-:-:S02]  /*3660*/  R2UR UR21, R2 ;  /* 0x00000000021572ca */ /* 0x002fc400000e0000 */
[----:B------:R-:W-:-:S13]  /*3670*/  CS2R R2, SRZ ;  /* 0x0000000000027805 */ /* 0x000fda000001ff00 */
.L_x_74:
[C---:B------:R-:W-:Y:S02]  /*3680*/  LEA R0, R8.reuse, UR5, 0x3 ;  /* 0x0000000508007c11 */ /* 0x040fe4000f8e18ff */
[----:B------:R-:W-:Y:S02]  /*3690*/  SHF.L.U32 R5, R3, 0x1f, RZ ;  /* 0x0000001f03057819 */ /* 0x000fe400000006ff */
[----:B------:R-:W-:Y:S02]  /*36a0*/  LEA R4, R8, UR5, 0x4 ;  /* 0x0000000508047c11 */ /* 0x000fe4000f8e20ff */
[----:B------:R-:W1:Y:S02]  /*36b0*/  SYNCS.PHASECHK.TRANS64.TRYWAIT P0, [R0+URZ+0x90], R5 ;  /* 0x00009005000075a7 */ /* 0x000e6400080011ff */
[----:B-1-34-:R-:W-:Y:S05]  /*36c0*/  @!P0 BRA `(.L_x_67) ;  /* 0x0000005400f48947 */ /* 0x01afea0003800000 */
.L_x_167:
[----:B-1----:R-:W1:Y:S01]  /*36d0*/  LDS.128 R4, [R4+0x120] ;  /* 0x0001200004047984 */ /* 0x002e620000000c00 */
[----:B------:R-:W-:Y:S02]  /*36e0*/  VIADD R0, R0, 0xa0 ;  /* 0x000000a000007836 */ /* 0x000fe40000000000 */
[----:B------:R-:W-:Y:S01]  /*36f0*/  VIADD R8, R8, 0x1 ;  /* 0x0000000108087836 */ /* 0x000fe20000000000 */
[----:B------:R-:W-:Y:S01]  /*3700*/  @!PT LDS RZ, [RZ] ;  /* 0x00000000fffff984 */ /* 0x000fe20000000800 */
[----:B------:R-:W-:Y:S01]  /*3710*/  @!PT LDS RZ, [RZ] ;  /* 0x00000000fffff984 */ /* 0x000fe20000000800 */
[----:B------:R-:W-:Y:S01]  /*3720*/  @!PT LDS RZ, [RZ] ;  /* 0x00000000fffff984 */ /* 0x000fe20000000800 */
[----:B------:R-:W-:Y:S01]  /*3730*/  @!PT LDS RZ, [RZ] ;  /* 0x00000000fffff984 */ /* 0x000fe20000000800 */
[----:B------:R2:W-:Y:S06]  /*3740*/  MEMBAR.ALL.CTA ;  /* 0x0000000000007992 */ /* 0x0005ec0000008000 */
[----:B--2---:R-:W2:Y:S01]  /*3750*/  FENCE.VIEW.ASYNC.S ;  /* 0x00000000000073c6 */ /* 0x004ea20000000000 */
[----:B------:R-:W-:-:S04]  /*3760*/  PRMT R0, RZ, 0x654, R0 ;  /* 0x00000654ff007816 */ /* 0x000fc80000000000 */
[----:B--2---:R2:W-:Y:S01]  /*3770*/  SYNCS.ARRIVE.TRANS64.RED.A1T0 RZ, [R0+URZ], RZ ;  /* 0x000000ff00ff79a7 */ /* 0x0045e200081004ff */
[----:B-1----:R-:W-:Y:S01]  /*3780*/  LOP3.LUT P1, RZ, R6, 0x1, RZ, 0xc0, !PT ;  /* 0x0000000106ff7812 */ /* 0x002fe2000782c0ff */
[----:B--2---:R-:W-:-:S12]  /*3790*/  BRA.U UP2, `(.L_x_68) ;  /* 0x0000000502087547 */ /* 0x004fd8000b800000 */
[----:B------:R-:W1:Y:S01]  /*37a0*/  LDCU UR6, c[0x0][0x38c] ;  /* 0x00007180ff0677ac */ /* 0x000e620008000800 */
[----:B------:R-:W-:Y:S02]  /*37b0*/  PLOP3.LUT P2, PT, PT, PT, PT, 0x80, 0x8 ;  /* 0x000000000008781c */ /* 0x000fe40003f4f070 */
[----:B------:R-:W-:Y:S01]  /*37c0*/  SHF.L.U32 R5, R9, 0x1f, RZ ;  /* 0x0000001f09057819 */ /* 0x000fe200000006ff */
[----:B------:R-:W-:Y:S02]  /*37d0*/  ULEA UR7, UR18, UR5, 0x3 ;  /* 0x0000000512077291 */ /* 0x000fe4000f8e18ff */
[----:B------:R-:W-:Y:S02]  /*37e0*/  ULEA UR10, UR18, UR21, 0x6 ;  /* 0x00000015120a7291 */ /* 0x000fe4000f8e30ff */
[----:B-1----:R-:W-:-:S06]  /*37f0*/  UISETP.GE.AND UP0, UPT, UR6, 0x1, UPT ;  /* 0x000000010600788c */ /* 0x002fcc000bf06270 */
[----:B------:R-:W-:-:S05]  /*3800*/  PLOP3.LUT P0, PT, PT, PT, UP0, 0x80, 0x8 ;  /* 0x000000000008781c */ /* 0x000fca0003f0f008 */
[----:B------:R-:W-:-:S08]  /*3810*/  @UP0 ULEA UR6, UR17, UR5, 0x3 ;  /* 0x0000000511060291 */ /* 0x000fd0000f8e18ff */
[----:B------:R-:W-:-:S04]  /*3820*/  @P0 SHF.L.U32 R0, R2, 0x1f, RZ ;  /* 0x0000001f02000819 */ /* 0x000fc800000006ff */
[----:B------:R1:W2:Y:S01]  /*3830*/  @P0 SYNCS.PHASECHK.TRANS64.TRYWAIT P2, [UR6], R0 ;  /* 0x00000000ff0005a7 */ /* 0x0002a20008041106 */
[----:B------:R-:W3:Y:S02]  /*3840*/  SYNCS.PHASECHK.TRANS64.TRYWAIT P0, [UR7+0xd0], R5 ;  /* 0x0000d005ff0075a7 */ /* 0x000ee40008001107 */
[----:B-123--:R-:W-:Y:S05]  /*3850*/  @!P0 BRA `(.L_x_69) ;  /* 0x0000005400a48947 */ /* 0x00efea0003800000 */
.L_x_169:
[----:B------:R-:W-:Y:S01]  /*3860*/  UMOV UR15, UR16 ;  /* 0x00000010000f7c82 */ /* 0x000fe20008000000 */
[----:B------:R-:W-:Y:S05]  /*3870*/  BRA.U !UP0, `(.L_x_70) ;  /* 0x0000000108c07547 */ /* 0x000fea000b800000 */
[----:B------:R-:W-:Y:S02]  /*3880*/  UIADD3 UR15, UPT, UPT, UR19, UR16, URZ ;  /* 0x00000010130f7290 */ /* 0x000fe4000fffe0ff */
[----:B------:R-:W-:Y:S01]  /*3890*/  UPLOP3.LUT UP3, UPT, UPT, UPT, UPT, 0x40, 0x4 ;  /* 0x000000000004789c */ /* 0x000fe20003f6e870 */
[----:B------:R-:W-:Y:S01]  /*38a0*/  UMOV UR14, UR4 ;  /* 0x00000004000e7c82 */ /* 0x000fe20008000000 */
[----:B------:R-:W-:-:S09]  /*38b0*/  UMOV UR46, UR17 ;  /* 0x00000011002e7c82 */ /* 0x000fd20008000000 */
.L_x_73:
[----:B--2---:R-:W-:Y:S01]  /*38c0*/  ULEA UR6, UR46, UR5, 0x3 ;  /* 0x000000052e067291 */ /* 0x004fe2000f8e18ff */
[----:B---3--:R-:W-:Y:S11]  /*38d0*/  @P2 BRA `(.L_x_71) ;  /* 0x00000000000c2947 */ /* 0x008ff60003800000 */
[----:B-1----:R-:W-:Y:S04]  /*38e0*/  SHF.L.U32 R5, R2, 0x1f, RZ ;  /* 0x0000001f02057819 */ /* 0x002fe800000006ff */
[----:B------:R-:W1:Y:S02]  /*38f0*/  SYNCS.PHASECHK.TRANS64.TRYWAIT P0, [UR6], R5 ;  /* 0x00000005ff0075a7 */ /* 0x000e640008001106 */
[----:B-1----:R-:W-:Y:S05]  /*3900*/  @!P0 BRA `(.L_x_72) ;  /* 0x0000005400908947 */ /* 0x002fea0003800000 */
.L_x_71:
[----:B------:R-:W-:Y:S01]  /*3910*/  UISETP.NE.AND UP0, UPT, UR14, 0x1, UPT ;  /* 0x000000010e00788c */ /* 0x000fe2000bf05270 */
[----:B------:R-:W-:Y:S01]  /*3920*/  PLOP3.LUT P2, PT, PT, PT, PT, 0x80, 0x8 ;  /* 0x000000000008781c */ /* 0x000fe20003f4f070 */
[----:B------:R-:W-:Y:S02]  /*3930*/  UIADD3 UR17, UPT, UPT, UR46, 0x1, URZ ;  /* 0x000000012e117890 */ /* 0x000fe4000fffe0ff */
[----:B------:R-:W-:Y:S02]  /*3940*/  ULEA UR32, UR46, UR20, 0x9 ;  /* 0x000000142e207291 */ /* 0x000fe4000f8e48ff */
[----:B------:R-:W-:Y:S01]  /*3950*/  UISETP.NE.AND UP1, UPT, UR17, 0x4, UPT ;  /* 0x000000041100788c */ /* 0x000fe2000bf25270 */
[----:B------:R-:W-:Y:S01]  /*3960*/  PLOP3.LUT P0, PT, PT, PT, UP0, 0x80, 0x8 ;  /* 0x000000000008781c */ /* 0x000fe20003f0f008 */
[----:B------:R-:W-:Y:S02]  /*3970*/  UIADD3 UR44, UPT, UPT, UR32, 0x80, URZ ;  /* 0x00000080202c7890 */ /* 0x000fe4000fffe0ff */
[----:B------:R-:W-:Y:S02]  /*3980*/  USEL UR31, URZ, 0x1, UP1 ;  /* 0x00000001ff1f7887 */ /* 0x000fe40008800000 */
[----:B------:R-:W-:Y:S02]  /*3990*/  USEL UR17, UR17, URZ, UP1 ;  /* 0x000000ff11117287 */ /* 0x000fe40008800000 */
[----:B------:R-:W-:Y:S02]  /*39a0*/  UIADD3 UR40, UPT, UPT, UR32, 0x100, URZ ;  /* 0x0000010020287890 */ /* 0x000fe4000fffe0ff */
[----:B------:R-:W-:Y:S01]  /*39b0*/  @UP0 ULEA UR30, UR17, UR5, 0x3 ;  /* 0x00000005111e0291 */ /* 0x000fe2000f8e18ff */
[----:B------:R-:W-:Y:S01]  /*39c0*/  LOP3.LUT R2, R2, UR31, RZ, 0x3c, !PT ;  /* 0x0000001f02027c12 */ /* 0x000fe2000f8e3cff */
[----:B------:R-:W-:Y:S02]  /*39d0*/  UIADD3 UR36, UPT, UPT, UR32, 0x180, URZ ;  /* 0x0000018020247890 */ /* 0x000fe4000fffe0ff */
[----:B------:R-:W-:Y:S01]  /*39e0*/  UIADD3 UR6, UPT, UPT, UR6, 0x20, URZ ;  /* 0x0000002006067890 */ /* 0x000fe2000fffe0ff */
[----:B-1----:R-:W-:Y:S01]  /*39f0*/  @P0 SHF.L.U32 R0, R2, 0x1f, RZ ;  /* 0x0000001f02000819 */ /* 0x002fe200000006ff */
[----:B------:R-:W-:Y:S02]  /*3a00*/  UIADD3 UR16, UPT, UPT, UR16, 0x1, URZ ;  /* 0x0000000110107890 */ /* 0x000fe4000fffe0ff */
[----:B------:R-:W-:Y:S01]  /*3a10*/  UIADD3 UR14, UPT, UPT, UR14, -0x1, URZ ;  /* 0xffffffff0e0e7890 */ /* 0x000fe2000fffe0ff */
[----:B------:R2:W3:Y:S01]  /*3a20*/  @P0 SYNCS.PHASECHK.TRANS64.TRYWAIT P2, [UR30], R0 ;  /* 0x00000000ff0005a7 */ /* 0x0004e2000804111e */
[----:B------:R-:W-:Y:S02]  /*3a30*/  ULEA UR30, UR46, UR13, 0x9 ;  /* 0x0000000d2e1e7291 */ /* 0x000fe4000f8e48ff */
[----:B------:R-:W-:Y:S02]  /*3a40*/  UISETP.NE.AND UP0, UPT, UR16, UR15, UPT ;  /* 0x0000000f1000728c */ /* 0x000fe4000bf05270 */
[----:B------:R-:W-:Y:S02]  /*3a50*/  UIADD3 UR42, UPT, UPT, UR30, 0x2, URZ ;  /* 0x000000021e2a7890 */ /* 0x000fe4000fffe0ff */
[----:B------:R-:W-:Y:S02]  /*3a60*/  UIADD3 UR38, UPT, UPT, UR30, 0x4, URZ ;  /* 0x000000041e267890 */ /* 0x000fe4000fffe0ff */
[----:B------:R-:W-:Y:S01]  /*3a70*/  UIADD3 UR34, UPT, UPT, UR30, 0x6, URZ ;  /* 0x000000061e227890 */ /* 0x000fe2000fffe0ff */
[----:B------:R-:W-:Y:S01]  /*3a80*/  UMOV UR33, 0x40004040 ;  /* 0x4000404000217882 */ /* 0x000fe20000000000 */
[----:B------:R-:W-:Y:S01]  /*3a90*/  UMOV UR31, 0x40004040 ;  /* 0x40004040001f7882 */ /* 0x000fe20000000000 */
[----:B------:R-:W-:Y:S01]  /*3aa0*/  UMOV UR45, 0x40004040 ;  /* 0x40004040002d7882 */ /* 0x000fe20000000000 */
[----:B------:R2:W-:Y:S01]  /*3ab0*/  UTCHMMA.2CTA gdesc[UR30], gdesc[UR32], tmem[UR10], tmem[UR28], idesc[UR29], UP3 ;  /* 0x00ff1c201e0075ea */ /* 0x0005e20009a0000a */
[----:B------:R-:W-:Y:S01]  /*3ac0*/  UPLOP3.LUT UP3, UPT, UPT, UPT, UPT, 0x80, 0x8 ;  /* 0x000000000008789c */ /* 0x000fe20003f6f070 */
[----:B------:R-:W-:Y:S01]  /*3ad0*/  UMOV UR43, 0x40004040 ;  /* 0x40004040002b7882 */ /* 0x000fe20000000000 */
[----:B------:R-:W-:Y:S01]  /*3ae0*/  UMOV UR41, 0x40004040 ;  /* 0x4000404000297882 */ /* 0x000fe20000000000 */
[----:B------:R2:W-:Y:S01]  /*3af0*/  UTCHMMA.2CTA gdesc[UR42], gdesc[UR44], tmem[UR10], tmem[UR26], idesc[UR27], UPT ;  /* 0x00ff1a2c2a0075ea */ /* 0x0005e2000ba0000a */
[----:B------:R-:W-:Y:S01]  /*3b00*/  UMOV UR39, 0x40004040 ;  /* 0x4000404000277882 */ /* 0x000fe20000000000 */
[----:B------:R-:W-:Y:S01]  /*3b10*/  UMOV UR37, 0x40004040 ;  /* 0x4000404000257882 */ /* 0x000fe20000000000 */
[----:B------:R-:W-:Y:S01]  /*3b20*/  UMOV UR35, 0x40004040 ;  /* 0x4000404000237882 */ /* 0x000fe20000000000 */
[----:B------:R2:W-:Y:S01]  /*3b30*/  UTCHMMA.2CTA gdesc[UR38], gdesc[UR40], tmem[UR10], tmem[UR24], idesc[UR25], UPT ;  /* 0x00ff1828260075ea */ /* 0x0005e2000ba0000a */
[----:B------:R2:W-:Y:S01]  /*3b40*/  UTCHMMA.2CTA gdesc[UR34], gdesc[UR36], tmem[UR10], tmem[UR22], idesc[UR23], UPT ;  /* 0x00ff1624220075ea */ /* 0x0005e2000ba0000a */
[----:B------:R2:W-:Y:S01]  /*3b50*/  UTCBAR.2CTA.MULTICAST [UR6], URZ, UR12 ;  /* 0x000000ff060073e9 */ /* 0x0005e2000820080c */
[----:B------:R-:W-:Y:S01]  /*3b60*/  UMOV UR46, UR17 ;  /* 0x00000011002e7c82 */ /* 0x000fe20008000000 */
[----:B------:R-:W-:Y:S05]  /*3b70*/  BRA.U UP0, `(.L_x_73) ;  /* 0xfffffffd00507547 */ /* 0x000fea000b83ffff */
.L_x_70:
[----:B------:R-:W-:Y:S01]  /*3b80*/  UIADD3 UR7, UPT, UPT, UR7, 0xb0, URZ ;  /* 0x000000b007077890 */ /* 0x000fe2000fffe0ff */
[----:B------:R-:W-:-:S08]  /*3b90*/  UMOV UR16, UR15 ;  /* 0x0000000f00107c82 */ /* 0x000fd00008000000 */
[----:B------:R4:W-:Y:S01]  /*3ba0*/  UTCBAR.2CTA.MULTICAST [UR7], URZ, UR11 ;  /* 0x000000ff070073e9 */ /* 0x0009e2000820080b */
[----:B------:R-:W-:Y:S02]  /*3bb0*/  NOP ;  /* 0x0000000000007918 */ /* 0x000fe40000000000 */
.L_x_68:
[----:B------:R-:W-:Y:S01]  /*3bc0*/  UIADD3 UR18, UPT, UPT, UR18, 0x1, URZ ;  /* 0x0000000112127890 */ /* 0x000fe2000fffe0ff */
[----:B------:R-:W-:-:S03]  /*3bd0*/  ISETP.NE.AND P0, PT, R8, 0x2, PT ;  /* 0x000000020800780c */ /* 0x000fc60003f05270 */
[----:B------:R-:W-:Y:S01]  /*3be0*/  UISETP.NE.AND UP0, UPT, UR18, 0x4, UPT ;  /* 0x000000041200788c */ /* 0x000fe2000bf05270 */
[----:B-12---:R-:W-:Y:S02]  /*3bf0*/  SEL R0, RZ, 0x1, P0 ;  /* 0x00000001ff007807 */ /* 0x006fe40000000000 */
[----:B------:R-:W-:Y:S01]  /*3c00*/  SEL R8, R8, RZ, P0 ;  /* 0x000000ff08087207 */ /* 0x000fe20000000000 */
[----:B------:R-:W-:Y:S01]  /*3c10*/  USEL UR6, URZ, 0x1, UP0 ;  /* 0x00000001ff067887 */ /* 0x000fe20008000000 */
[----:B------:R-:W-:Y:S01]  /*3c20*/  LOP3.LUT R3, R3, R0, RZ, 0x3c, !PT ;  /* 0x0000000003037212 */ /* 0x000fe200078e3cff */
[----:B------:R-:W-:-:S04]  /*3c30*/  USEL UR18, UR18, URZ, UP0 ;  /* 0x000000ff12127287 */ /* 0x000fc80008000000 */
[----:B------:R-:W-:Y:S01]  /*3c40*/  LOP3.LUT R9, R9, UR6, RZ, 0x3c, !PT ;  /* 0x0000000609097c12 */ /* 0x000fe2000f8e3cff */
[----:B------:R-:W-:Y:S07]  /*3c50*/  @P1 BRA `(.L_x_74) ;  /* 0xfffffff800881947 */ /* 0x000fee000383ffff */
[----:B------:R-:W1:Y:S01]  /*3c60*/  S2UR UR4, SR_CgaCtaId ;  /* 0x00000000000479c3 */ /* 0x000e620000008800 */
[----:B------:R-:W-:Y:S01]  /*3c70*/  ELECT P0, URZ, PT ;  /* 0x0000000000ff782f */ /* 0x000fe20003800000 */
[----:B------:R-:W-:Y:S01]  /*3c80*/  HFMA2 R0, -RZ, RZ, 0, 5.9604644775390625e-08 ;  /* 0x00000001ff007431 */ /* 0x000fe200000001ff */
[----:B------:R-:W-:-:S05]  /*3c90*/  UMOV UR6, 0x40 ;  /* 0x0000004000067882 */ /* 0x000fca0000000000 */
[----:B------:R-:W-:Y:S01]  /*3ca0*/  UVIRTCOUNT.DEALLOC.SMPOOL 0x80 ;  /* 0x000000800000784c */ /* 0x000fe20000000000 */
[----:B------:R-:W-:Y:S02]  /*3cb0*/  UISETP.NE.AND UP0, UPT, UR9, URZ, UPT ;  /* 0x000000ff0900728c */ /* 0x000fe4000bf05270 */
[----:B-1----:R-:W-:-:S09]  /*3cc0*/  ULEA UR4, UR4, UR6, 0x18 ;  /* 0x0000000604047291 */ /* 0x002fd2000f8ec0ff */
[----:B------:R1:W-:Y:S01]  /*3cd0*/  @P0 STS.U8 [UR4+0x1c], R0 ;  /* 0x00001c00ff000988 */ /* 0x0003e20008000004 */
[----:B------:R-:W-:Y:S05]  /*3ce0*/  BRA.U UP0, `(.L_x_75) ;  /* 0x0000000100a07547 */ /* 0x000fea000b800000 */
[----:B------:R-:W-:Y:S01]  /*3cf0*/  UIADD3 UR6, UPT, UPT, UR5, 0xd0, URZ ;  /* 0x000000d005067890 */ /* 0x000fe2000fffe0ff */
[----:B------:R-:W-:-:S03]  /*3d00*/  SHF.L.U32 R3, R9, 0x1f, RZ ;  /* 0x0000001f09037819 */ /* 0x000fc600000006ff */
[----:B----4-:R-:W-:-:S09]  /*3d10*/  ULEA UR7, UR18, UR6, 0x3 ;  /* 0x0000000612077291 */ /* 0x010fd2000f8e18ff */
[----:B------:R-:W2:Y:S02]  /*3d20*/  SYNCS.PHASECHK.TRANS64.TRYWAIT P0, [UR7], R3 ;  /* 0x00000003ff0075a7 */ /* 0x000ea40008001107 */
[----:B--2---:R-:W-:Y:S05]  /*3d30*/  @!P0 BRA `(.L_x_76) ;  /* 0x00000050009c8947 */ /* 0x004fea0003800000 */
.L_x_172:
        /* <DEDUP_REMOVED lines=9> */
.L_x_174:
        /* <DEDUP_REMOVED lines=9> */
.L_x_176:
[----:B------:R-:W-:-:S04]  /*3e60*/  UIADD3 UR9, UPT, UPT, UR9, 0x1, URZ ;  /* 0x0000000109097890 */ /* 0x000fc8000fffe0ff */
[----:B------:R-:W-:-:S04]  /*3e70*/  UISETP.NE.AND UP1, UPT, UR9, 0x4, UPT ;  /* 0x000000040900788c */ /* 0x000fc8000bf25270 */
[----:B------:R-:W-:Y:S02]  /*3e80*/  USEL UR7, URZ, 0x1, UP1 ;  /* 0x00000001ff077887 */ /* 0x000fe40008800000 */
[----:B------:R-:W-:-:S04]  /*3e90*/  USEL UR9, UR9, URZ, UP1 ;  /* 0x000000ff09097287 */ /* 0x000fc80008800000 */
[----:B------:R-:W-:Y:S01]  /*3ea0*/  ULEA UR9, UR9, UR6, 0x3 ;  /* 0x0000000609097291 */ /* 0x000fe2000f8e18ff */
[----:B-1----:R-:W-:-:S04]  /*3eb0*/  LOP3.LUT R3, R2, UR7, RZ, 0x3c, !PT ;  /* 0x0000000702037c12 */ /* 0x002fc8000f8e3cff */
[----:B------:R-:W-:Y:S01]  /*3ec0*/  SHF.L.U32 R3, R3, 0x1f, RZ ;  /* 0x0000001f03037819 */ /* 0x000fe200000006ff */
[----:B------:R-:W-:-:S04]  /*3ed0*/  IMAD.U32 R0, RZ, RZ, UR9 ;  /* 0x00000009ff007e24 */ /* 0x000fc8000f8e00ff */
[----:B------:R1:W2:Y:S03]  /*3ee0*/  SYNCS.PHASECHK.TRANS64.TRYWAIT P0, [R0+URZ], R3 ;  /* 0x00000003000075a7 */ /* 0x0002a600080011ff */
[----:B--2---:R-:W-:Y:S05]  /*3ef0*/  @!P0 NANOSLEEP.SYNCS 0x989680 ;  /* 0x009896800000895d */ /* 0x004fea0003900000 */
[----:B------:R-:W2:Y:S02]  /*3f00*/  @!P0 SYNCS.PHASECHK.TRANS64 P0, [R0+URZ], R3 ;  /* 0x00000003000085a7 */ /* 0x000ea400080010ff */
[----:B--2---:R-:W-:Y:S05]  /*3f10*/  @P0 BRA `(.L_x_79) ;  /* 0x0000000000200947 */ /* 0x004fea0003800000 */
.L_x_80:
[----:B--2---:R2:W4:Y:S02]  /*3f20*/  SYNCS.PHASECHK.TRANS64.TRYWAIT P0, [R0+URZ], R3 ;  /* 0x00000003000075a7 */ /* 0x00452400080011ff */
[----:B----4-:R-:W-:Y:S05]  /*3f30*/  @!P0 NANOSLEEP.SYNCS 0x989680 ;  /* 0x009896800000895d */ /* 0x010fea0003900000 */
[----:B------:R-:W4:Y:S02]  /*3f40*/  @!P0 SYNCS.PHASECHK.TRANS64 P0, [R0+URZ], R3 ;  /* 0x00000003000085a7 */ /* 0x000f2400080010ff */
[----:B----4-:R-:W-:Y:S05]  /*3f50*/  @!P0 BRA `(.L_x_80) ;  /* 0xfffffffc00f08947 */ /* 0x010fea000383ffff */
[----:B------:R-:W-:Y:S05]  /*3f60*/  BRA `(.L_x_79) ;  /* 0x00000000000c7947 */ /* 0x000fea0003800000 */
.L_x_75:
[----:B------:R-:W-:-:S04]  /*3f70*/  UIADD3 UR6, UPT, UPT, UR5, 0x110, URZ ;  /* 0x0000011005067890 */ /* 0x000fc8000fffe0ff */
[----:B------:R-:W-:-:S09]  /*3f80*/  UPRMT UR6, UR8, 0x654, UR6 ;  /* 0x0000065408067896 */ /* 0x000fd20008000006 */
[----:B------:R-:W-:Y:S03]  /*3f90*/  SYNCS.ARRIVE.TRANS64.RED.A1T0 RZ, [UR6], RZ ;  /* 0x000000ffffff79a7 */ /* 0x000fe60008100406 */
.L_x_79:
[----:B-12---:R-:W-:Y:S01]  /*3fa0*/  SHF.L.U32 R3, RZ, 0x1f, RZ ;  /* 0x0000001fff037819 */ /* 0x006fe200000006ff */
[----:B------:R-:W-:Y:S01]  /*3fb0*/  UIADD3 UR6, UPT, UPT, UR5, 0x110, URZ ;  /* 0x0000011005067890 */ /* 0x000fe2000fffe0ff */
[----:B------:R-:W-:Y:S02]  /*3fc0*/  PLOP3.LUT P0, PT, PT, PT, UP0, 0x80, 0x8 ;  /* 0x000000000008781c */ /* 0x000fe40003f0f008 */
[----:B------:R-:W1:Y:S02]  /*3fd0*/  SYNCS.PHASECHK.TRANS64.TRYWAIT P1, [UR5+0x110], R3 ;  /* 0x00011003ff0075a7 */ /* 0x000e640008021105 */
[----:B-1----:R-:W-:Y:S09]  /*3fe0*/  @!P1 BRA `(.L_x_81) ;  /* 0x0000005000389947 */ /* 0x002ff20003800000 */
.L_x_178:
[----:B------:R-:W-:Y:S01]  /*3ff0*/  @!UP0 UPRMT UR6, UR8, 0x654, UR6 ;  /* 0x0000065408068896 */ /* 0x000fe20008000006 */
[----:B------:R-:W-:Y:S02]  /*4000*/  UMOV UR5, 0x1 ;  /* 0x0000000100057882 */ /* 0x000fe40000000000 */
[----:B------:R-:W-:-:S06]  /*4010*/  UMOV UR8, 0xffff ;  /* 0x0000ffff00087882 */ /* 0x000fcc0000000000 */
[----:B------:R-:W-:Y:S01]  /*4020*/  @!P0 SYNCS.ARRIVE.TRANS64.RED.A1T0 RZ, [UR6], RZ ;  /* 0x000000ffffff89a7 */ /* 0x000fe20008100406 */
[----:B------:R-:W-:Y:S01]  /*4030*/  NOP ;  /* 0x0000000000007918 */ /* 0x000fe20000000000 */
[----:B-1----:R-:W1:Y:S01]  /*4040*/  LDS R0, [UR4+0x14] ;  /* 0x00001404ff007984 */ /* 0x002e620008000800 */
[----:B------:R-:W-:-:S04]  /*4050*/  ULOP3.LUT UR6, UR21, 0xffff, URZ, 0xc0, !UPT ;  /* 0x0000ffff15067892 */ /* 0x000fc8000f8ec0ff */
[----:B------:R-:W-:-:S04]  /*4060*/  USHF.R.U32.HI UR6, URZ, 0x5, UR6 ;  /* 0x00000005ff067899 */ /* 0x000fc80008011606 */
[----:B------:R-:W-:Y:S02]  /*4070*/  USHF.L.U32 UR8, UR8, UR6, URZ ;  /* 0x0000000608087299 */ /* 0x000fe400080006ff */
[----:B------:R-:W-:-:S04]  /*4080*/  USHF.L.U32 UR5, UR5, UR6, URZ ;  /* 0x0000000605057299 */ /* 0x000fc800080006ff */
[----:B-1----:R-:W-:-:S04]  /*4090*/  LOP3.LUT R0, R0, UR8, RZ, 0xc0, !PT ;  /* 0x0000000800007c12 */ /* 0x002fc8000f8ec0ff */
[----:B------:R-:W-:-:S13]  /*40a0*/  ISETP.NE.AND P0, PT, R0, UR8, PT ;  /* 0x0000000800007c0c */ /* 0x000fda000bf05270 */
[----:B------:R-:W-:Y:S05]  /*40b0*/  @P0 BRA `(.L_x_82) ;  /* 0x0000000000580947 */ /* 0x000fea0003800000 */
[----:B------:R-:W1:Y:S02]  /*40c0*/  LDS R0, [UR4+0x18] ;  /* 0x00001804ff007984 */ /* 0x000e640008000800 */
[----:B-1----:R-:W-:-:S04]  /*40d0*/  LOP3.LUT R0, R0, UR5, RZ, 0xc0, !PT ;  /* 0x0000000500007c12 */ /* 0x002fc8000f8ec0ff */
[----:B------:R-:W-:-:S13]  /*40e0*/  ISETP.NE.AND P0, PT, R0, UR5, PT ;  /* 0x0000000500007c0c */ /* 0x000fda000bf05270 */
[----:B------:R-:W-:Y:S05]  /*40f0*/  @P0 BRA `(.L_x_83) ;  /* 0x00000000003c0947 */ /* 0x000fea0003800000 */
[----:B------:R-:W1:Y:S01]  /*4100*/  S2R R2, SR_LANEID ;  /* 0x0000000000027919 */ /* 0x000e620000000000 */
[----:B------:R-:W-:Y:S01]  /*4110*/  ULOP3.LUT UR8, URZ, UR8, URZ, 0x33, !UPT ;  /* 0x00000008ff087292 */ /* 0x000fe2000f8e33ff */
[----:B------:R-:W-:Y:S01]  /*4120*/  LOP3.LUT R4, RZ, UR5, RZ, 0x33, !PT ;  /* 0x00000005ff047c12 */ /* 0x000fe2000f8e33ff */
[----:B----4-:R-:W-:Y:S02]  /*4130*/  VOTEU.ANY UR7, UPT, PT ;  /* 0x0000000000077886 */ /* 0x010fe400038e0100 */
[----:B------:R-:W-:Y:S01]  /*4140*/  UFLO.U32 UR7, UR7 ;  /* 0x00000007000772bd */ /* 0x000fe200080e0000 */
[----:B------:R-:W2:Y:S01]  /*4150*/  REDUX UR5, R4 ;  /* 0x00000000040573c4 */ /* 0x000ea20000000000 */
[----:B------:R-:W-:-:S06]  /*4160*/  IMAD.U32 R0, RZ, RZ, UR8 ;  /* 0x00000008ff007e24 */ /* 0x000fcc000f8e00ff */
[----:B------:R4:W-:Y:S01]  /*4170*/  UTCATOMSWS.AND URZ, UR8 ;  /* 0x0000000800ff79e3 */ /* 0x0009e20008000000 */
[----:B------:R-:W3:Y:S01]  /*4180*/  REDUX UR6, R0 ;  /* 0x00000000000673c4 */ /* 0x000ee20000000000 */
[----:B-1----:R-:W-:Y:S01]  /*4190*/  ISETP.EQ.U32.AND P0, PT, R2, UR7, PT ;  /* 0x0000000702007c0c */ /* 0x002fe2000bf02070 */
[----:B--2---:R-:W-:Y:S01]  /*41a0*/  IMAD.U32 R2, RZ, RZ, UR5 ;  /* 0x00000005ff027e24 */ /* 0x004fe2000f8e00ff */
[----:B---3--:R-:W-:-:S11]  /*41b0*/  MOV R3, UR6 ;  /* 0x0000000600037c02 */ /* 0x008fd60008000f00 */
[----:B------:R4:W-:Y:S04]  /*41c0*/  @P0 ATOMS.AND RZ, [UR4+0x14], R3 ;  /* 0x00001403ffff098c */ /* 0x0009e8000a800004 */
[----:B------:R4:W-:Y:S01]  /*41d0*/  @P0 ATOMS.AND RZ, [UR4+0x18], R2 ;  /* 0x00001802ffff098c */ /* 0x0009e2000a800004 */
[----:B------:R-:W-:Y:S05]  /*41e0*/  BRA `(.L_x_84) ;  /* 0x0000000000147947 */ /* 0x000fea0003800000 */
.L_x_83:
[----:B------:R-:W-:Y:S02]  /*41f0*/  MOV R2, 0x4210 ;  /* 0x0000421000027802 */ /* 0x000fe40000000f00 */
[----:B---345:R-:W-:Y:S05]  /*4200*/  CALL.REL.NOINC `($__internal_0_$__cuda_sm10x_tcgen05_guardrail_trap_col_being_dealloced_not_returned_by_alloc) ;  /* 0x0000005400187944 */ /* 0x038fea0003c00000 */
[----:B------:R-:W-:Y:S05]  /*4210*/  BRA `(.L_x_84) ;  /* 0x0000000000087947 */ /* 0x000fea0003800000 */
.L_x_82:
[----:B------:R-:W-:Y:S02]  /*4220*/  MOV R2, 0x4240 ;  /* 0x0000424000027802 */ /* 0x000fe40000000f00 */
[----:B---345:R-:W-:Y:S05]  /*4230*/  CALL.REL.NOINC `($__internal_2_$__cuda_sm10x_tcgen05_guardrail_trap_unallocated_columns_being_dealloced) ;  /* 0x0000005400247944 */ /* 0x038fea0003c00000 */
.L_x_84:
[----:B------:R-:W-:Y:S01]  /*4240*/  NOP ;  /* 0x0000000000007918 */ /* 0x000fe20000000000 */
[----:B----4-:R-:W-:Y:S05]  /*4250*/  EXIT ;  /* 0x000000000000794d */ /* 0x010fea0003800000 */
.L_x_55:
[----:B------:R-:W-:-:S09]  /*4260*/  UISETP.NE.OR UP5, UPT, UR10, 0x3, !UP5 ;  /* 0x000000030a00788c */ /* 0x000fd2000efa5670 */
[----:B------:R-:W-:Y:S05]  /*4270*/  BRA.U UP5, `(.L_x_85) ;  /* 0x0000001105787547 */ /* 0x000fea000b800000 */
[----:B------:R-:W1:Y:S01]  /*4280*/  LDC R0, c[0x0][0xb30] ;  /* 0x0002cc00ff007b82 */ /* 0x000e620000000800 */
[----:B------:R-:W2:Y:S01]  /*4290*/  LDCU.64 UR8, c[0x0][0x888] ;  /* 0x00011100ff0877ac */ /* 0x000ea20008000a00 */
[----:B------:R-:W-:Y:S02]  /*42a0*/  HFMA2 R25, -RZ, RZ, 0, 0 ;  /* 0x00000000ff197431 */ /* 0x000fe400000001ff */
[----:B-----5:R-:W-:Y:S01]  /*42b0*/  IMAD.MOV.U32 R32, RZ, RZ, 0x1 ;  /* 0x00000001ff207424 */ /* 0x020fe200078e00ff */
[----:B------:R-:W-:Y:S01]  /*42c0*/  MOV R23, 0x1000 ;  /* 0x0000100000177802 */ /* 0x000fe20000000f00 */
[----:B------:R-:W3:Y:S01]  /*42d0*/  LDCU.64 UR4, c[0x0][0x890] ;  /* 0x00011200ff0477ac */ /* 0x000ee20008000a00 */
[----:B------:R-:W-:Y:S01]  /*42e0*/  IMAD.MOV.U32 R27, RZ, RZ, RZ ;  /* 0x000000ffff1b7224 */ /* 0x000fe200078e00ff */
[----:B------:R-:W4:Y:S01]  /*42f0*/  LDC R19, c[0x0][0x370] ;  /* 0x0000dc00ff137b82 */ /* 0x000f220000000800 */
[----:B------:R-:W-:Y:S01]  /*4300*/  UMOV UR7, 0x400 ;  /* 0x0000040000077882 */ /* 0x000fe20000000000 */
[----:B------:R-:W-:-:S02]  /*4310*/  UPLOP3.LUT UP0, UPT, UPT, UPT, UPT, 0x40, 0x4 ;  /* 0x000000000004789c */ /* 0x000fc40003f0e870 */
[----:B------:R-:W-:-:S04]  /*4320*/  ULEA UR7, UR37, UR7, 0x18 ;  /* 0x0000000725077291 */ /* 0x000fc8000f8ec0ff */
[----:B------:R-:W4:Y:S01]  /*4330*/  LDC R2, c[0x0][0xb0c] ;  /* 0x0002c300ff027b82 */ /* 0x000f220000000800 */
[----:B------:R-:W-:Y:S02]  /*4340*/  UIADD3 UR13, UPT, UPT, UR7, 0x58, URZ ;  /* 0x00000058070d7890 */ /* 0x000fe4000fffe0ff */
[----:B--2---:R-:W-:Y:S02]  /*4350*/  UISETP.NE.U32.AND UP3, UPT, UR8, URZ, UPT ;  /* 0x000000ff0800728c */ /* 0x004fe4000bf65070 */
[----:B------:R-:W-:Y:S02]  /*4360*/  UIADD3 UR41, UPT, UPT, UR7, 0x40, URZ ;  /* 0x0000004007297890 */ /* 0x000fe4000fffe0ff */
[----:B---3--:R-:W-:Y:S01]  /*4370*/  UISETP.NE.U32.AND UP4, UPT, UR4, URZ, UPT ;  /* 0x000000ff0400728c */ /* 0x008fe2000bf85070 */
[----:B------:R-:W2:Y:S01]  /*4380*/  LDC R18, c[0x0][0xb20] ;  /* 0x0002c800ff127b82 */ /* 0x000ea20000000800 */
[----:B-1----:R-:W-:Y:S01]  /*4390*/  ISETP.NE.AND P1, PT, R0, 0x1, PT ;  /* 0x000000010000780c */ /* 0x002fe20003f25270 */
[----:B------:R-:W-:-:S02]  /*43a0*/  UISETP.NE.AND.EX UP3, UPT, UR9, URZ, UPT, UP3 ;  /* 0x000000ff0900728c */ /* 0x000fc4000bf65330 */
[----:B------:R-:W-:Y:S02]  /*43b0*/  UIADD3 UR33, UPT, UPT, UR7, 0x48, URZ ;  /* 0x0000004807217890 */ /* 0x000fe4000fffe0ff */
[----:B------:R-:W-:Y:S02]  /*43c0*/  UIADD3 UR25, UPT, UPT, UR7, 0x50, URZ ;  /* 0x0000005007197890 */ /* 0x000fe4000fffe0ff */
[----:B------:R-:W1:Y:S01]  /*43d0*/  LDC.64 R36, c[0x0][0x348] ;  /* 0x0000d200ff247b82 */ /* 0x000e620000000a00 */
[----:B------:R-:W-:Y:S02]  /*43e0*/  UPRMT UR13, UR37, 0x654, UR13 ;  /* 0x00000654250d7896 */ /* 0x000fe4000800000d */
[----:B------:R-:W-:-:S05]  /*43f0*/  UISETP.NE.AND.EX UP4, UPT, UR5, URZ, UPT, UP4 ;  /* 0x000000ff0500728c */ /* 0x000fca000bf85340 */
[----:B------:R-:W3:Y:S08]  /*4400*/  LDC.64 R16, c[0x0][0xb10] ;  /* 0x0002c400ff107b82 */ /* 0x000ef00000000a00 */
[----:B------:R-:W1:Y:S08]  /*4410*/  LDC.64 R6, c[0x0][0xb18] ;  /* 0x0002c600ff067b82 */ /* 0x000e700000000a00 */
[----:B------:R-:W1:Y:S08]  /*4420*/  LDC.64 R4, c[0x0][0xb28] ;  /* 0x0002ca00ff047b82 */ /* 0x000e700000000a00 */
[----:B--2-4-:R-:W1:Y:S02]  /*4430*/  LDC R22, c[0x0][0x374] ;  /* 0x0000dd00ff167b82 */ /* 0x014e640000000800 */
.L_x_96:
[----:B------:R-:W-:Y:S02]  /*4440*/  LEA R0, R27, UR7, 0x3 ;  /* 0x000000071b007c11 */ /* 0x000fe4000f8e18ff */
[----:B------:R-:W-:Y:S02]  /*4450*/  SHF.L.U32 R3, R25, 0x1f, RZ ;  /* 0x0000001f19037819 */ /* 0x000fe400000006ff */
[----:B------:R-:W-:Y:S02]  /*4460*/  LEA R28, R27, UR7, 0x4 ;  /* 0x000000071b1c7c11 */ /* 0x000fe4000f8e20ff */
[----:B--2---:R-:W2:Y:S02]  /*4470*/  SYNCS.PHASECHK.TRANS64.TRYWAIT P0, [R0+URZ+0x90], R3 ;  /* 0x00009003000075a7 */ /* 0x004ea400080011ff */
[----:B--2---:R-:W-:Y:S05]  /*4480*/  @!P0 BRA `(.L_x_86) ;  /* 0x0000004c00288947 */ /* 0x004fea0003800000 */
.L_x_179:
[----:B------:R-:W-:Y:S01]  /*4490*/  ISETP.GE.AND P0, PT, R26, 0x1, PT ;  /* 0x000000011a00780c */ /* 0x000fe20003f06270 */
[----:B------:R-:W4:Y:S01]  /*44a0*/  LDS.128 R28, [R28+0x120] ;  /* 0x000120001c1c7984 */ /* 0x000f220000000c00 */
[----:B--2---:R-:W-:Y:S01]  /*44b0*/  VIADD R0, R0, 0xa0 ;  /* 0x000000a000007836 */ /* 0x004fe20000000000 */
[----:B------:R-:W-:Y:S01]  /*44c0*/  @!PT LDS RZ, [RZ] ;  /* 0x00000000fffff984 */ /* 0x000fe20000000800 */
[----:B------:R-:W-:Y:S01]  /*44d0*/  @!PT LDS RZ, [RZ] ;  /* 0x00000000fffff984 */ /* 0x000fe20000000800 */
[----:B------:R-:W-:Y:S01]  /*44e0*/  @!PT LDS RZ, [RZ] ;  /* 0x00000000fffff984 */ /* 0x000fe20000000800 */
[----:B------:R-:W-:Y:S01]  /*44f0*/  @!PT LDS RZ, [RZ] ;  /* 0x00000000fffff984 */ /* 0x000fe20000000800 */
[----:B------:R2:W-:Y:S06]  /*4500*/  MEMBAR.ALL.CTA ;  /* 0x0000000000007992 */ /* 0x0005ec0000008000 */
[----:B--2---:R-:W2:Y:S01]  /*4510*/  FENCE.VIEW.ASYNC.S ;  /* 0x00000000000073c6 */ /* 0x004ea20000000000 */
[----:B------:R-:W-:Y:S04]  /*4520*/  PRMT R0, RZ, 0x654, R0 ;  /* 0x00000654ff007816 */ /* 0x000fe80000000000 */
[----:B--2---:R2:W-:Y:S01]  /*4530*/  SYNCS.ARRIVE.TRANS64.RED.A1T0 RZ, [R0+URZ], RZ ;  /* 0x000000ff00ff79a7 */ /* 0x0045e200081004ff */
[----:B----4-:R-:W-:Y:S11]  /*4540*/  LOP3.LUT P3, RZ, R30, 0x1, RZ, 0xc0, !PT ;  /* 0x000000011eff7812 */ /* 0x010ff6000786c0ff */
[----:B------:R-:W-:Y:S02]  /*4550*/  @!UPT UIADD3 URZ, UPT, UPT, URZ, URZ, URZ ;  /* 0x000000fffffff290 */ /* 0x000fe4000fffe0ff */
[----:B------:R-:W-:Y:S02]  /*4560*/  @P3 MOV R13, R28 ;  /* 0x0000001c000d3202 */ /* 0x000fe40000000f00 */
[----:B------:R-:W-:Y:S01]  /*4570*/  @P3 LOP3.LUT R8, R29, 0xffff, RZ, 0xc0, !PT ;  /* 0x0000ffff1d083812 */ /* 0x000fe200078ec0ff */
[----:B--2---:R-:W-:Y:S06]  /*4580*/  @!P0 BRA `(.L_x_87) ;  /* 0x0000000000a48947 */ /* 0x004fec0003800000 */
[----:B-1----:R-:W-:Y:S01]  /*4590*/  IMAD.HI.U32 R33, R22, R7, RZ ;  /* 0x0000000716217227 */ /* 0x002fe200078e00ff */
[----:B------:R-:W-:Y:S02]  /*45a0*/  ISETP.NE.AND P0, PT, R6, 0x1, PT ;  /* 0x000000010600780c */ /* 0x000fe40003f05270 */
[----:B------:R-:W-:Y:S01]  /*45b0*/  ISETP.NE.AND P2, PT, R26, 0x1, PT ;  /* 0x000000011a00780c */ /* 0x000fe20003f45270 */
[----:B---3--:R-:W-:Y:S01]  /*45c0*/  IMAD.HI.U32 R34, R19, R16, RZ ;  /* 0x0000001013227227 */ /* 0x008fe200078e00ff */
[----:B------:R-:W-:Y:S02]  /*45d0*/  SHF.R.U32.HI R33, RZ, R18, R33 ;  /* 0x00000012ff217219 */ /* 0x000fe40000011621 */
[----:B------:R-:W-:Y:S01]  /*45e0*/  ISETP.NE.AND P4, PT, R2, 0x1, PT ;  /* 0x000000010200780c */ /* 0x000fe20003f85270 */
[----:B------:R-:W-:Y:S01]  /*45f0*/  IMAD.HI.U32 R38, R13, R16, RZ ;  /* 0x000000100d267227 */ /* 0x000fe200078e00ff */
[----:B------:R-:W-:Y:S02]  /*4600*/  SHF.R.U32.HI R34, RZ, R17, R34 ;  /* 0x00000011ff227219 */ /* 0x000fe40000011622 */
[----:B------:R-:W-:Y:S01]  /*4610*/  SEL R3, R22, R33, !P0 ;  /* 0x0000002116037207 */ /* 0x000fe20004000000 */
[C---:B------:R-:W-:Y:S01]  /*4620*/  IMAD.HI.U32 R33, R8.reuse, R7, RZ ;  /* 0x0000000708217227 */ /* 0x040fe200078e00ff */
[----:B------:R-:W-:Y:S02]  /*4630*/  SEL R11, R19, R34, !P4 ;  /* 0x00000022130b7207 */ /* 0x000fe40006000000 */
[----:B------:R-:W-:Y:S01]  /*4640*/  SHF.R.U32.HI R38, RZ, R17, R38 ;  /* 0x00000011ff267219 */ /* 0x000fe20000011626 */
[----:B------:R-:W-:Y:S01]  /*4650*/  IMAD.HI.U32 R40, R3, R4, RZ ;  /* 0x0000000403287227 */ /* 0x000fe200078e00ff */
[----:B------:R-:W-:Y:S03]  /*4660*/  SHF.R.U32.HI R33, RZ, R18, R33 ;  /* 0x00000012ff217219 */ /* 0x000fe60000011621 */
[----:B------:R-:W-:Y:S01]  /*4670*/  IMAD.HI.U32 R34, R11, R4, RZ ;  /* 0x000000040b227227 */ /* 0x000fe200078e00ff */
[----:B------:R-:W-:Y:S02]  /*4680*/  @P2 SHF.R.U32.HI R3, RZ, R5, R40 ;  /* 0x00000005ff032219 */ /* 0x000fe40000011628 */
[----:B------:R-:W-:Y:S02]  /*4690*/  SEL R9, R8, R33, !P0 ;  /* 0x0000002108097207 */ /* 0x000fe40004000000 */
[----:B------:R-:W-:Y:S01]  /*46a0*/  @P2 SHF.R.U32.HI R11, RZ, R5, R34 ;  /* 0x00000005ff0b2219 */ /* 0x000fe20000011622 */
[C---:B------:R-:W-:Y:S01]  /*46b0*/  IMAD R10, R26.reuse, R3, RZ ;  /* 0x000000031a0a7224 */ /* 0x040fe200078e02ff */
[----:B------:R-:W-:Y:S01]  /*46c0*/  SEL R3, R13, R38, !P4 ;  /* 0x000000260d037207 */ /* 0x000fe20006000000 */
[C---:B------:R-:W-:Y:S03]  /*46d0*/  IMAD.HI.U32 R14, R9.reuse, R4, RZ ;  /* 0x00000004090e7227 */ /* 0x040fe600078e00ff */
[----:B------:R-:W-:Y:S01]  /*46e0*/  ISETP.GE.AND P0, PT, R9, R10, PT ;  /* 0x0000000a0900720c */ /* 0x000fe20003f06270 */
[C---:B------:R-:W-:Y:S01]  /*46f0*/  IMAD R12, R26.reuse, R11, RZ ;  /* 0x0000000b1a0c7224 */ /* 0x040fe200078e02ff */
[-C--:B------:R-:W-:Y:S04]  /*4700*/  SHF.R.U32.HI R14, RZ, R5.reuse, R14 ;  /* 0x00000005ff0e7219 */ /* 0x080fe8000001160e */
[----:B------:R-:W-:Y:S02]  /*4710*/  ISETP.GE.OR P0, PT, R3, R12, P0 ;  /* 0x0000000c0300720c */ /* 0x000fe40000706670 */
[----:B------:R-:W-:Y:S05]  /*4720*/  SEL R15, R9, R14, !P2 ;  /* 0x0000000e090f7207 */ /* 0x000fea0005000000 */
[----:B------:R-:W-:Y:S04]  /*4730*/  IMAD.MOV R14, RZ, RZ, -R15 ;  /* 0x000000ffff0e7224 */ /* 0x000fe800078e0a0f */
[----:B------:R-:W-:Y:S02]  /*4740*/  IMAD R14, R26, R14, R9 ;  /* 0x0000000e1a0e7224 */ /* 0x000fe400078e0209 */
[C---:B------:R-:W-:Y:S05]  /*4750*/  @!P0 IMAD.HI.U32 R10, R3.reuse, R4, RZ ;  /* 0x00000004030a8227 */ /* 0x040fea00078e00ff */
[----:B------:R-:W-:Y:S04]  /*4760*/  @!P0 SHF.R.U32.HI R10, RZ, R5, R10 ;  /* 0x00000005ff0a8219 */ /* 0x000fe8000001160a */
[----:B------:R-:W-:Y:S01]  /*4770*/  @!P0 SEL R0, R3, R10, !P2 ;  /* 0x0000000a03008207 */ /* 0x000fe20005000000 */
[----:B------:R-:W-:Y:S03]  /*4780*/  IMAD.MOV R10, RZ, RZ, -R3 ;  /* 0x000000ffff0a7224 */ /* 0x000fe600078e0a03 */
[----:B------:R-:W-:Y:S01]  /*4790*/  @!P0 IADD3 R15, PT, PT, R15, -R0, RZ ;  /* 0x800000000f0f8210 */ /* 0x000fe20007ffe0ff */
[----:B------:R-:W-:Y:S01]  /*47a0*/  @!P0 IMAD R0, R11, R14, R0 ;  /* 0x0000000e0b008224 */ /* 0x000fe200078e0200 */
[----:B------:R-:W-:Y:S01]  /*47b0*/  IADD3 R11, PT, PT, -R9, RZ, RZ ;  /* 0x000000ff090b7210 */ /* 0x000fe20007ffe1ff */
[----:B------:R-:W-:Y:S02]  /*47c0*/  IMAD R13, R2, R10, R13 ;  /* 0x0000000a020d7224 */ /* 0x000fe400078e020d */
[----:B------:R-:W-:Y:S02]  /*47d0*/  @!P0 IMAD R9, R15, R26, R3 ;  /* 0x0000001a0f098224 */ /* 0x000fe400078e0203 */
[----:B------:R-:W-:Y:S02]  /*47e0*/  @!P0 IMAD.MOV.U32 R3, RZ, RZ, R0 ;  /* 0x000000ffff038224 */ /* 0x000fe400078e0000 */
[----:B------:R-:W-:Y:S02]  /*47f0*/  IMAD R8, R6, R11, R8 ;  /* 0x0000000b06087224 */ /* 0x000fe400078e0208 */
[----:B------:R-:W-:Y:S02]  /*4800*/  IMAD R13, R3, R2, R13 ;  /* 0x00000002030d7224 */ /* 0x000fe400078e020d */
[----:B------:R-:W-:Y:S02]  /*4810*/  IMAD R8, R9, R6, R8 ;  /* 0x0000000609087224 */ /* 0x000fe400078e0208 */
.L_x_87:
[----:B------:R-:W-:Y:S05]  /*4820*/  BRA.U UP0, `(.L_x_88) ;  /* 0x0000000100107547 */ /* 0x000fea000b800000 */
[----:B------:R-:W-:Y:S04]  /*4830*/  MOV R0, UR6 ;  /* 0x0000000600007c02 */ /* 0x000fe80008000f00 */
[----:B------:R-:W-:Y:S04]  /*4840*/  SHF.L.U32 R3, R0, 0x1f, RZ ;  /* 0x0000001f00037819 */ /* 0x000fe800000006ff */
[----:B------:R-:W2:Y:S02]  /*4850*/  SYNCS.PHASECHK.TRANS64.TRYWAIT P0, [UR7+0x88], R3 ;  /* 0x00008803ff0075a7 */ /* 0x000ea40008001107 */
[----:B--2---:R-:W-:Y:S05]  /*4860*/  @!P0 BRA `(.L_x_89) ;  /* 0x0000004800448947 */ /* 0x004fea0003800000 */
.L_x_88:
[----:B------:R-:W-:Y:S02]  /*4870*/  R2UR UR42, R20 ;  /* 0x00000000142a72ca */ /* 0x000fe400000e0000 */
[----:B------:R-:W-:Y:S02]  /*4880*/  R2UR UR43, R21 ;  /* 0x00000000152b72ca */ /* 0x000fe400000e0000 */
[----:B------:R-:W-:Y:S02]  /*4890*/  ISETP.NE.U32.AND P2, PT, RZ, UR4, PT ;  /* 0x00000004ff007c0c */ /* 0x000fe4000bf45070 */
[----:B------:R-:W-:Y:S02]  /*48a0*/  SHF.L.U32 R12, R32, 0x1f, RZ ;  /* 0x0000001f200c7819 */ /* 0x000fe400000006ff */
[----:B------:R-:W-:Y:S05]  /*48b0*/  ISETP.NE.AND.EX P2, PT, RZ, UR5, PT, P2 ;  /* 0x00000005ff007c0c */ /* 0x000fea000bf45320 */
[----:B------:R-:W-:Y:S02]  /*48c0*/  USHF.L.U32 UR42, UR42, 0x7, URZ ;  /* 0x000000072a2a7899 */ /* 0x000fe400080006ff */
[----:B------:R-:W-:Y:S01]  /*48d0*/  USHF.L.U32 UR43, UR43, 0x6, URZ ;  /* 0x000000062b2b7899 */ /* 0x000fe200080006ff */
[----:B------:R-:W-:Y:S11]  /*48e0*/  BRA.U !UP4, `(.L_x_90) ;  /* 0x000000010c347547 */ /* 0x000ff6000b800000 */
[----:B------:R-:W-:Y:S01]  /*48f0*/  UPLOP3.LUT UP1, UPT, UPT, UPT, UP3, 0x80, 0x8 ;  /* 0x000000000008789c */ /* 0x000fe20003f2f030 */
[----:B--2---:R-:W-:Y:S02]  /*4900*/  HFMA2 R0, -RZ, RZ, 0, 5.9604644775390625e-08 ;  /* 0x00000001ff007431 */ /* 0x004fe400000001ff */
[----:B------:R-:W-:Y:S03]  /*4910*/  IMAD.MOV.U32 R59, RZ, RZ, 0x1 ;  /* 0x00000001ff3b7424 */ /* 0x000fe600078e00ff */
[----:B------:R-:W-:Y:S05]  /*4920*/  PLOP3.LUT P0, PT, PT, PT, UP1, 0x80, 0x8 ;  /* 0x000000000008781c */ /* 0x000fea0003f0f018 */
[----:B------:R-:W2:Y:S01]  /*4930*/  @UP1 LDCU.64 UR10, c[0x0][0x888] ;  /* 0x00011100ff0a17ac */ /* 0x000ea20008000a00 */
[----:B------:R-:W-:Y:S07]  /*4940*/  @UP1 UIMAD UR8, UR36, UR4, URZ ;  /* 0x00000004240812a4 */ /* 0x000fee000f8e02ff */
[----:B------:R-:W-:Y:S01]  /*4950*/  @!P0 PRMT R59, R0, 0x7610, R59 ;  /* 0x00007610003b8816 */ /* 0x000fe2000000003b */
[----:B--2---:R-:W-:Y:S03]  /*4960*/  @UP1 UIMAD.WIDE UR10, UR8, 0x4, UR10 ;  /* 0x00000004080a18a5 */ /* 0x004fe6000f8e020a */
[----:B------:R-:W2:Y:S03]  /*4970*/  @!UP1 LDCU UR8, c[0x0][0x880] ;  /* 0x00011000ff0897ac */ /* 0x000ea60008000800 */
[----:B------:R-:W-:Y:S01]  /*4980*/  IMAD.U32 R10, RZ, RZ, UR10 ;  /* 0x0000000aff0a7e24 */ /* 0x000fe2000f8e00ff */
[----:B------:R-:W-:Y:S05]  /*4990*/  MOV R11, UR11 ;  /* 0x0000000b000b7c02 */ /* 0x000fea0008000f00 */
[----:B------:R4:W5:Y:S02]  /*49a0*/  @P0 LDG.E R35, desc[UR46][R10.64] ;  /* 0x0000002e0a230981 */ /* 0x000964000c1e1900 */
[----:B--2-4-:R-:W-:Y:S07]  /*49b0*/  @!P0 IMAD.U32 R35, RZ, RZ, UR8 ;  /* 0x00000008ff238e24 */ /* 0x014fee000f8e00ff */
.L_x_90:
[----:B-----5:R-:W-:Y:S01]  /*49c0*/  @!P2 FSETP.EQ.AND P0, PT, R35, RZ, PT ;  /* 0x000000ff2300a20b */ /* 0x020fe20003f02000 */
[----:B------:R-:W-:Y:S01]  /*49d0*/  @!UPT UIADD3 URZ, UPT, UPT, URZ, URZ, URZ ;  /* 0x000000fffffff290 */ /* 0x000fe2000fffe0ff */
[----:B------:R-:W-:Y:S11]  /*49e0*/  @!P2 BRA `(.L_x_91) ;  /* 0x000000000014a947 */ /* 0x000ff60003800000 */
[----:B------:R-:W-:Y:S02]  /*49f0*/  LOP3.LUT P2, RZ, R59, 0xff, RZ, 0xc0, !PT ;  /* 0x000000ff3bff7812 */ /* 0x000fe4000784c0ff */
[----:B------:R-:W-:Y:S04]  /*4a00*/  PLOP3.LUT P0, PT, PT, PT, UP1, 0x80, 0x8 ;  /* 0x000000000008781c */ /* 0x000fe80003f0f018 */
[----:B------:R-:W-:Y:S07]  /*4a10*/  PLOP3.LUT P0, PT, P0, PT, PT, 0x8, 0x80 ;  /* 0x000000000080781c */ /* 0x000fee000070e170 */
[----:B------:R-:W-:Y:S11]  /*4a20*/  @P2 FSETP.EQ.AND P0, PT, R35, RZ, PT ;  /* 0x000000ff2300220b */ /* 0x000ff60003f02000 */
[----:B------:R-:W-:Y:S02]  /*4a30*/  @!UPT UIADD3 URZ, UPT, UPT, URZ, URZ, URZ ;  /* 0x000000fffffff290 */ /* 0x000fe4000fffe0ff */
.L_x_91:
[----:B------:R-:W4:Y:S01]  /*4a40*/  SYNCS.PHASECHK.TRANS64.TRYWAIT P2, [UR7+0x60], R12 ;  /* 0x0000600cff0075a7 */ /* 0x000f220008041107 */
[----:B------:R-:W-:Y:S04]  /*4a50*/  ELECT P4, URZ, PT ;  /* 0x0000000000ff782f */ /* 0x000fe80003880000 */
[----:B------:R-:W-:Y:S11]  /*4a60*/  PLOP3.LUT P4, PT, P0, P4, PT, 0xf2, 0x2f ;  /* 0x00000000002f781c */ /* 0x000ff60000789e72 */
[----:B------:R-:W-:Y:S02]  /*4a70*/  @!UPT UIADD3 URZ, UPT, UPT, URZ, URZ, URZ ;  /* 0x000000fffffff290 */ /* 0x000fe4000fffe0ff */
[----:B-1----:R-:W-:Y:S05]  /*4a80*/  @!P4 IADD3 R9, P0, PT, R36, 0x580, RZ ;  /* 0x000005802409c810 */ /* 0x002fea0007f1e0ff */
[----:B--2---:R-:W-:Y:S01]  /*4a90*/  @!P4 IMAD.X R0, RZ, RZ, R37, P0 ;  /* 0x000000ffff00c224 */ /* 0x004fe200000e0625 */
[----:B----4-:R-:W-:Y:S07]  /*4aa0*/  @!P2 BRA `(.L_x_92) ;  /* 0x0000004400cca947 */ /* 0x010fee0003800000 */
.L_x_182:
[----:B------:R-:W-:Y:S01]  /*4ab0*/  @!P4 R2UR UR9, R9 ;  /* 0x000000000909c2ca */ /* 0x000fe200000e0000 */
[----:B------:R-:W-:Y:S01]  /*4ac0*/  VOTEU.ALL UP0, P4 ;  /* 0x0000000000ff7886 */ /* 0x000fe20002000000 */
[----:B------:R-:W-:Y:S01]  /*4ad0*/  @!P4 R2UR UR8, R0 ;  /* 0x000000000008c2ca */ /* 0x000fe200000e0000 */
[----:B------:R-:W-:Y:S01]  /*4ae0*/  VOTEU.ALL UP2, P4 ;  /* 0x0000000000ff7886 */ /* 0x000fe20002040000 */
[----:B------:R-:W-:Y:S01]  /*4af0*/  UMOV UR16, 0x0 ;  /* 0x0000000000107882 */ /* 0x000fe20000000000 */
[----:B------:R-:W-:Y:S01]  /*4b00*/  UMOV UR17, 0x10000000 ;  /* 0x1000000000117882 */ /* 0x000fe20000000000 */
[----:B------:R-:W-:Y:S01]  /*4b10*/  @!UP0 UIADD3 UR40, UPT, UPT, UR7, 0x200, URZ ;  /* 0x0000020007288890 */ /* 0x000fe2000fffe0ff */
[----:B------:R-:W-:Y:S01]  /*4b20*/  @!P4 IMAD.MOV.U32 R0, RZ, RZ, 0x1000 ;  /* 0x00001000ff00c424 */ /* 0x000fe200078e00ff */
[----:B------:R-:W-:Y:S01]  /*4b30*/  UMOV UR44, UR36 ;  /* 0x00000024002c7c82 */ /* 0x000fe20008000000 */
[----:B------:R-:W-:Y:S01]  /*4b40*/  @!UP0 UIADD3 UR10, UPT, UPT, UR42, 0x40, URZ ;  /* 0x000000402a0a8890 */ /* 0x000fe2000fffe0ff */
[----:B------:R-:W-:Y:S01]  /*4b50*/  @!P4 IADD3 R9, P0, PT, R36, 0x580, RZ ;  /* 0x000005802409c810 */ /* 0x000fe20007f1e0ff */
[----:B------:R-:W-:Y:S01]  /*4b60*/  UMOV UR11, UR43 ;  /* 0x0000002b000b7c82 */ /* 0x000fe20008000000 */
[----:B------:R-:W-:Y:S01]  /*4b70*/  UMOV UR12, UR36 ;  /* 0x00000024000c7c82 */ /* 0x000fe20008000000 */
[----:B------:R-:W-:Y:S01]  /*4b80*/  IMAD.U32 R10, RZ, RZ, UR9 ;  /* 0x00000009ff0a7e24 */ /* 0x000fe2000f8e00ff */
[----:B------:R-:W-:Y:S01]  /*4b90*/  UMOV UR9, UR41 ;  /* 0x0000002900097c82 */ /* 0x000fe20008000000 */
[----:B------:R-:W-:Y:S01]  /*4ba0*/  IMAD.U32 R11, RZ, RZ, UR8 ;  /* 0x00000008ff0b7e24 */ /* 0x000fe2000f8e00ff */
[----:B------:R-:W-:Y:S02]  /*4bb0*/  @!UP0 UIADD3 UR8, UPT, UPT, UR7, 0xa00, URZ ;  /* 0x00000a0007088890 */ /* 0x000fe4000fffe0ff */
[----:B------:R-:W-:Y:S01]  /*4bc0*/  @!P4 R2UR UR18, R10 ;  /* 0x000000000a12c2ca */ /* 0x000fe200000e0000 */
[----:B------:R-:W-:Y:S01]  /*4bd0*/  VOTEU.ALL UP0, P4 ;  /* 0x0000000000ff7886 */ /* 0x000fe20002000000 */
[----:B------:R-:W-:Y:S01]  /*4be0*/  @!P4 R2UR UR19, R11 ;  /* 0x000000000b13c2ca */ /* 0x000fe200000e0000 */
[----:B------:R-:W-:Y:S11]  /*4bf0*/  UPRMT UR14, UR37, 0x654, UR41 ;  /* 0x00000654250e7896 */ /* 0x000ff60008000029 */
[----:B------:R-:W-:Y:S01]  /*4c00*/  @!UPT UIADD3 URZ, UPT, UPT, URZ, URZ, URZ ;  /* 0x000000fffffff290 */ /* 0x000fe2000fffe0ff */
[----:B------:R2:W-:Y:S01]  /*4c10*/  @!UP2 UTMALDG.3D [UR40], [UR18], desc[UR16] ;  /* 0x000010281200a5b4 */ /* 0x0005e20008011000 */
[----:B------:R2:W-:Y:S01]  /*4c20*/  @!UP0 UTMALDG.3D [UR8], [UR18], desc[UR16] ;  /* 0x00001008120085b4 */ /* 0x0005e20008011000 */
[----:B------:R4:W-:Y:S01]  /*4c30*/  @!P4 SYNCS.ARRIVE.TRANS64.RED.A0TR RZ, [UR7+0x40], R0 ;  /* 0x00004000ffffc9a7 */ /* 0x0009e20008300407 */
[----:B------:R-:W-:Y:S01]  /*4c40*/  SYNCS.ARRIVE.TRANS64.RED.A1T0 RZ, [UR14], RZ ;  /* 0x000000ffffff79a7 */ /* 0x000fe2000810040e */
[----:B----4-:R-:W-:Y:S01]  /*4c50*/  @!P4 IMAD.X R0, RZ, RZ, R37, P0 ;  /* 0x000000ffff00c224 */ /* 0x010fe200000e0625 */
[----:B------:R-:W4:Y:S02]  /*4c60*/  SYNCS.PHASECHK.TRANS64.TRYWAIT P2, [UR7+0x68], R12 ;  /* 0x0000680cff0075a7 */ /* 0x000f240008041107 */
[----:B--2-4-:R-:W-:Y:S05]  /*4c70*/  @!P2 BRA `(.L_x_93) ;  /* 0x000000440070a947 */ /* 0x014fea0003800000 */
.L_x_184:
        /* <DEDUP_REMOVED lines=8> */
[----:B------:R-:W-:Y:S01]  /*4d00*/  @!UP0 UIADD3 UR32, UPT, UPT, UR7, 0x1200, URZ ;  /* 0x0000120007208890 */ /* 0x000fe2000fffe0ff */
[----:B------:R-:W-:Y:S01]  /*4d10*/  @!P4 IADD3 R21, P0, PT, R36, 0x580, RZ ;  /* 0x000005802415c810 */ /* 0x000fe20007f1e0ff */
[----:B------:R-:W-:Y:S01]  /*4d20*/  UMOV UR35, UR43 ;  /* 0x0000002b00237c82 */ /* 0x000fe20008000000 */
[----:B------:R-:W-:Y:S02]  /*4d30*/  @!UP0 UIADD3 UR10, UPT, UPT, UR42, 0x50, URZ ;  /* 0x000000502a0a8890 */ /* 0x000fe4000fffe0ff */
[----:B------:R-:W-:Y:S01]  /*4d40*/  IMAD.U32 R10, RZ, RZ, UR9 ;  /* 0x00000009ff0a7e24 */ /* 0x000fe2000f8e00ff */
[----:B------:R-:W-:Y:S01]  /*4d50*/  UMOV UR9, UR33 ;  /* 0x0000002100097c82 */ /* 0x000fe20008000000 */
[----:B------:R-:W-:Y:S01]  /*4d60*/  IMAD.U32 R11, RZ, RZ, UR8 ;  /* 0x00000008ff0b7e24 */ /* 0x000fe2000f8e00ff */
[----:B------:R-:W-:Y:S01]  /*4d70*/  @!UP0 UIADD3 UR8, UPT, UPT, UR7, 0x1a00, URZ ;  /* 0x00001a0007088890 */ /* 0x000fe2000fffe0ff */
[----:B------:R-:W-:Y:S01]  /*4d80*/  @!P4 IMAD.X R20, RZ, RZ, R37, P0 ;  /* 0x000000ffff14c224 */ /* 0x000fe200000e0625 */
[----:B------:R-:W-:Y:S01]  /*4d90*/  @!P4 R2UR UR18, R10 ;  /* 0x000000000a12c2ca */ /* 0x000fe200000e0000 */
[----:B------:R-:W-:Y:S01]  /*4da0*/  VOTEU.ALL UP0, P4 ;  /* 0x0000000000ff7886 */ /* 0x000fe20002000000 */
[----:B------:R-:W-:Y:S01]  /*4db0*/  @!P4 R2UR UR19, R11 ;  /* 0x000000000b13c2ca */ /* 0x000fe200000e0000 */
[----:B------:R-:W-:Y:S01]  /*4dc0*/  UMOV UR11, UR43 ;  /* 0x0000002b000b7c82 */ /* 0x000fe20008000000 */
[----:B------:R-:W-:Y:S01]  /*4dd0*/  UMOV UR12, UR36 ;  /* 0x00000024000c7c82 */ /* 0x000fe20008000000 */
[----:B------:R-:W-:Y:S10]  /*4de0*/  UPRMT UR14, UR37, 0x654, UR33 ;  /* 0x00000654250e7896 */ /* 0x000ff40008000021 */
[----:B------:R2:W-:Y:S01]  /*4df0*/  @!UP2 UTMALDG.3D [UR32], [UR18], desc[UR16] ;  /* 0x000010201200a5b4 */ /* 0x0005e20008011000 */
[----:B------:R2:W-:Y:S01]  /*4e00*/  @!UP0 UTMALDG.3D [UR8], [UR18], desc[UR16] ;  /* 0x00001008120085b4 */ /* 0x0005e20008011000 */
[----:B------:R2:W-:Y:S01]  /*4e10*/  @!P4 SYNCS.ARRIVE.TRANS64.RED.A0TR RZ, [UR7+0x48], R0 ;  /* 0x00004800ffffc9a7 */ /* 0x0005e20008300407 */
[----:B------:R-:W-:Y:S01]  /*4e20*/  SYNCS.ARRIVE.TRANS64.RED.A1T0 RZ, [UR14], RZ ;  /* 0x000000ffffff79a7 */ /* 0x000fe2000810040e */
[----:B------:R-:W4:Y:S02]  /*4e30*/  SYNCS.PHASECHK.TRANS64.TRYWAIT P2, [UR7+0x70], R12 ;  /* 0x0000700cff0075a7 */ /* 0x000f240008041107 */
[----:B--2-4-:R-:W-:Y:S05]  /*4e40*/  @!P2 BRA `(.L_x_94) ;  /* 0x000000440014a947 */ /* 0x014fea0003800000 */
.L_x_186:
[----:B------:R-:W2:Y:S01]  /*4e50*/  LDC.64 R14, c[0x0][0xb10] ;  /* 0x0002c400ff0e7b82 */ /* 0x000ea20000000a00 */
[----:B------:R-:W-:Y:S01]  /*4e60*/  @!P4 R2UR UR9, R21 ;  /* 0x000000001509c2ca */ /* 0x000fe200000e0000 */
[----:B------:R-:W-:Y:S01]  /*4e70*/  VOTEU.ALL UP0, P4 ;  /* 0x0000000000ff7886 */ /* 0x000fe20002000000 */
[----:B------:R-:W-:Y:S01]  /*4e80*/  @!P4 R2UR UR8, R20 ;  /* 0x000000001408c2ca */ /* 0x000fe200000e0000 */
[----:B------:R-:W-:Y:S01]  /*4e90*/  VOTEU.ALL UP2, P4 ;  /* 0x0000000000ff7886 */ /* 0x000fe20002040000 */
[----:B------:R-:W-:Y:S03]  /*4ea0*/  UMOV UR16, 0x0 ;  /* 0x0000000000107882 */ /* 0x000fe60000000000 */
[----:B------:R-:W4:Y:S01]  /*4eb0*/  LDC.64 R10, c[0x0][0xb18] ;  /* 0x0002c600ff0a7b82 */ /* 0x000f220000000a00 */
[----:B------:R-:W-:Y:S01]  /*4ec0*/  @!UP0 UIADD3 UR26, UPT, UPT, UR42, 0x20, URZ ;  /* 0x000000202a1a8890 */ /* 0x000fe2000fffe0ff */
[----:B------:R-:W-:Y:S01]  /*4ed0*/  @P3 SHF.R.U32.HI R24, RZ, 0x10, R29 ;  /* 0x00000010ff183819 */ /* 0x000fe2000001161d */
[----:B------:R-:W-:Y:S01]  /*4ee0*/  @!UP0 UIADD3 UR24, UPT, UPT, UR7, 0x2200, URZ ;  /* 0x0000220007188890 */ /* 0x000fe2000fffe0ff */
[----:B------:R-:W-:Y:S01]  /*4ef0*/  VIADD R27, R27, 0x1 ;  /* 0x000000011b1b7836 */ /* 0x000fe20000000000 */
[----:B------:R-:W-:Y:S03]  /*4f00*/  UMOV UR17, 0x10000000 ;  /* 0x1000000000117882 */ /* 0x000fe60000000000 */
[----:B------:R-:W5:Y:S01]  /*4f10*/  @!P1 LDC R0, c[0x0][0xb20] ;  /* 0x0002c800ff009b82 */ /* 0x000f620000000800 */
[----:B------:R-:W-:Y:S01]  /*4f20*/  UMOV UR27, UR43 ;  /* 0x0000002b001b7c82 */ /* 0x000fe20008000000 */
[----:B------:R-:W-:Y:S01]  /*4f30*/  IMAD.U32 R20, RZ, RZ, UR9 ;  /* 0x00000009ff147e24 */ /* 0x000fe2000f8e00ff */
[----:B------:R-:W-:Y:S05]  /*4f40*/  UMOV UR28, UR36 ;  /* 0x00000024001c7c82 */ /* 0x000fea0008000000 */
[----:B-1----:R-:W1:Y:S01]  /*4f50*/  @!P1 LDC R3, c[0x0][0xb0c] ;  /* 0x0002c300ff039b82 */ /* 0x002e620000000800 */
[----:B------:R-:W-:Y:S01]  /*4f60*/  IMAD.U32 R21, RZ, RZ, UR8 ;  /* 0x00000008ff157e24 */ /* 0x000fe2000f8e00ff */
[----:B------:R-:W-:Y:S01]  /*4f70*/  @!UP0 UIADD3 UR10, UPT, UPT, UR42, 0x60, URZ ;  /* 0x000000602a0a8890 */ /* 0x000fe2000fffe0ff */
[----:B------:R-:W-:Y:S01]  /*4f80*/  @!P4 R2UR UR18, R20 ;  /* 0x000000001412c2ca */ /* 0x000fe200000e0000 */
[----:B------:R-:W-:Y:S01]  /*4f90*/  @!UP0 UIADD3 UR8, UPT, UPT, UR7, 0x2a00, URZ ;  /* 0x00002a0007088890 */ /* 0x000fe2000fffe0ff */
[----:B------:R-:W-:Y:S01]  /*4fa0*/  @!P4 IMAD.MOV.U32 R20, RZ, RZ, 0x1000 ;  /* 0x00001000ff14c424 */ /* 0x000fe200078e00ff */
[----:B------:R-:W-:Y:S01]  /*4fb0*/  @!P4 R2UR UR19, R21 ;  /* 0x000000001513c2ca */ /* 0x000fe200000e0000 */
[----:B------:R-:W-:Y:S01]  /*4fc0*/  VOTEU.ALL UP0, P4 ;  /* 0x0000000000ff7886 */ /* 0x000fe20002000000 */
[----:B------:R-:W-:Y:S01]  /*4fd0*/  UMOV UR9, UR25 ;  /* 0x0000001900097c82 */ /* 0x000fe20008000000 */
[----:B------:R-:W-:Y:S01]  /*4fe0*/  UMOV UR11, UR43 ;  /* 0x0000002b000b7c82 */ /* 0x000fe20008000000 */
[----:B------:R-:W-:Y:S01]  /*4ff0*/  UMOV UR12, UR36 ;  /* 0x00000024000c7c82 */ /* 0x000fe20008000000 */
[----:B------:R-:W-:Y:S08]  /*5000*/  UPRMT UR14, UR37, 0x654, UR25 ;  /* 0x00000654250e7896 */ /* 0x000ff00008000019 */
[----:B------:R1:W-:Y:S02]  /*5010*/  @!UP2 UTMALDG.3D [UR24], [UR18], desc[UR16] ;  /* 0x000010181200a5b4 */ /* 0x0003e40008011000 */
[----:B-1----:R-:W-:Y:S01]  /*5020*/  @!P1 ISETP.NE.AND P2, PT, R3, 0x1, PT ;  /* 0x000000010300980c */ /* 0x002fe20003f45270 */
[C---:B--2---:R-:W-:Y:S01]  /*5030*/  @!P1 IMAD.HI.U32 R14, R13.reuse, R14, RZ ;  /* 0x0000000e0d0e9227 */ /* 0x044fe200078e00ff */
[----:B----4-:R-:W-:Y:S01]  /*5040*/  @!P1 ISETP.NE.AND P0, PT, R10, 0x1, PT ;  /* 0x000000010a00980c */ /* 0x010fe20003f05270 */
[----:B------:R1:W-:Y:S01]  /*5050*/  @!UP0 UTMALDG.3D [UR8], [UR18], desc[UR16] ;  /* 0x00001008120085b4 */ /* 0x0003e20008011000 */
[----:B------:R1:W-:Y:S01]  /*5060*/  @!P4 SYNCS.ARRIVE.TRANS64.RED.A0TR RZ, [UR7+0x50], R20 ;  /* 0x00005014ffffc9a7 */ /* 0x0003e20008300407 */
[C---:B------:R-:W-:Y:S01]  /*5070*/  @!P1 IMAD.HI.U32 R11, R8.reuse, R11, RZ ;  /* 0x0000000b080b9227 */ /* 0x040fe200078e00ff */
[----:B------:R-:W-:Y:S04]  /*5080*/  @!P1 SHF.R.U32.HI R14, RZ, R15, R14 ;  /* 0x0000000fff0e9219 */ /* 0x000fe8000001160e */
[----:B-----5:R-:W-:Y:S02]  /*5090*/  @!P1 SHF.R.U32.HI R9, RZ, R0, R11 ;  /* 0x00000000ff099219 */ /* 0x020fe4000001160b */
[----:B------:R-:W-:Y:S02]  /*50a0*/  @!P1 SEL R14, R13, R14, !P2 ;  /* 0x0000000e0d0e9207 */ /* 0x000fe40005000000 */
[----:B------:R-:W-:Y:S05]  /*50b0*/  @!P1 SEL R9, R8, R9, !P0 ;  /* 0x0000000908099207 */ /* 0x000fea0004000000 */
[----:B------:R-:W-:Y:S01]  /*50c0*/  @!P1 IMAD.IADD R0, R9, 0x1, -R14 ;  /* 0x0000000109009824 */ /* 0x000fe200078e0a0e */
[----:B------:R-:W-:Y:S01]  /*50d0*/  SYNCS.ARRIVE.TRANS64.RED.A1T0 RZ, [UR14], RZ ;  /* 0x000000ffffff79a7 */ /* 0x000fe2000810040e */
[----:B------:R-:W-:Y:S02]  /*50e0*/  @!P1 IMAD.IADD R9, R14, 0x1, -R9 ;  /* 0x000000010e099824 */ /* 0x000fe400078e0a09 */
[----:B------:R-:W-:Y:S02]  /*50f0*/  @!P1 IMAD R13, R0, R3, R13 ;  /* 0x00000003000d9224 */ /* 0x000fe400078e020d */
[----:B------:R-:W-:Y:S01]  /*5100*/  @!P1 IMAD R8, R9, R10, R8 ;  /* 0x0000000a09089224 */ /* 0x000fe200078e0208 */
[----:B------:R-:W2:Y:S02]  /*5110*/  SYNCS.PHASECHK.TRANS64.TRYWAIT P5, [UR7+0x78], R12 ;  /* 0x0000780cff0075a7 */ /* 0x000ea400080a1107 */
[----:B-12---:R-:W-:Y:S05]  /*5120*/  @!P5 BRA `(.L_x_95) ;  /* 0x000000400074d947 */ /* 0x006fea0003800000 */
.L_x_188:
[----:B-1----:R-:W-:Y:S01]  /*5130*/  @!P4 IADD3 R3, P0, PT, R36, 0x580, RZ ;  /* 0x000005802403c810 */ /* 0x002fe20007f1e0ff */
[----:B------:R-:W-:Y:S01]  /*5140*/  VOTEU.ALL UP0, P4 ;  /* 0x0000000000ff7886 */ /* 0x000fe20002000000 */
[----:B------:R-:W-:Y:S01]  /*5150*/  VOTEU.ALL UP2, P4 ;  /* 0x0000000000ff7886 */ /* 0x000fe20002040000 */
[----:B------:R-:W-:Y:S01]  /*5160*/  UMOV UR14, 0x0 ;  /* 0x00000000000e7882 */ /* 0x000fe20000000000 */
[----:B------:R-:W-:Y:S01]  /*5170*/  @!P4 R2UR UR9, R3 ;  /* 0x000000000309c2ca */ /* 0x000fe200000e0000 */
[----:B------:R-:W-:Y:S01]  /*5180*/  @!P4 IMAD.X R0, RZ, RZ, R37, P0 ;  /* 0x000000ffff00c224 */ /* 0x000fe200000e0625 */
[----:B------:R-:W-:Y:S01]  /*5190*/  @!UP0 UIADD3 UR17, UPT, UPT, UR7, 0x58, URZ ;  /* 0x0000005807118890 */ /* 0x000fe2000fffe0ff */
[----:B------:R-:W-:Y:S01]  /*51a0*/  ISETP.NE.AND P0, PT, R27, 0x2, PT ;  /* 0x000000021b00780c */ /* 0x000fe20003f05270 */
[----:B------:R-:W-:Y:S01]  /*51b0*/  @!UP0 UIADD3 UR18, UPT, UPT, UR42, 0x30, URZ ;  /* 0x000000302a128890 */ /* 0x000fe2000fffe0ff */
[----:B------:R-:W-:Y:S01]  /*51c0*/  LOP3.LUT R32, R32, 0x1, RZ, 0x3c, !PT ;  /* 0x0000000120207812 */ /* 0x000fe200078e3cff */
[----:B------:R-:W-:Y:S01]  /*51d0*/  @!UP0 UIADD3 UR16, UPT, UPT, UR7, 0x3200, URZ ;  /* 0x0000320007108890 */ /* 0x000fe2000fffe0ff */
[----:B------:R-:W-:Y:S01]  /*51e0*/  @!P4 R2UR UR8, R0 ;  /* 0x000000000008c2ca */ /* 0x000fe200000e0000 */
[----:B------:R-:W-:Y:S01]  /*51f0*/  UMOV UR15, 0x10000000 ;  /* 0x10000000000f7882 */ /* 0x000fe20000000000 */
[----:B------:R-:W-:Y:S01]  /*5200*/  UMOV UR19, UR43 ;  /* 0x0000002b00137c82 */ /* 0x000fe20008000000 */
[----:B------:R-:W-:Y:S01]  /*5210*/  UMOV UR20, UR36 ;  /* 0x0000002400147c82 */ /* 0x000fe20008000000 */
[----:B------:R-:W-:Y:S01]  /*5220*/  @!UP0 UIADD3 UR10, UPT, UPT, UR42, 0x70, URZ ;  /* 0x000000702a0a8890 */ /* 0x000fe2000fffe0ff */
[----:B------:R-:W-:Y:S01]  /*5230*/  SEL R0, RZ, 0x1, P0 ;  /* 0x00000001ff007807 */ /* 0x000fe20000000000 */
[----:B------:R-:W-:Y:S01]  /*5240*/  IMAD.U32 R10, RZ, RZ, UR9 ;  /* 0x00000009ff0a7e24 */ /* 0x000fe2000f8e00ff */
[----:B------:R-:W-:Y:S01]  /*5250*/  UMOV UR11, UR43 ;  /* 0x0000002b000b7c82 */ /* 0x000fe20008000000 */
[----:B------:R-:W-:Y:S01]  /*5260*/  UMOV UR12, UR36 ;  /* 0x00000024000c7c82 */ /* 0x000fe20008000000 */
[----:B------:R-:W-:Y:S01]  /*5270*/  UMOV UR9, UR17 ;  /* 0x0000001100097c82 */ /* 0x000fe20008000000 */
[----:B------:R-:W-:Y:S01]  /*5280*/  @P3 R2UR UR36, R24 ;  /* 0x00000000182432ca */ /* 0x000fe200000e0000 */
[----:B------:R-:W-:Y:S01]  /*5290*/  IMAD.IADD R20, R8, 0x1, R58 ;  /* 0x0000000108147824 */ /* 0x000fe200078e023a */
[----:B------:R-:W-:Y:S01]  /*52a0*/  @!P4 R2UR UR22, R10 ;  /* 0x000000000a16c2ca */ /* 0x000fe200000e0000 */
[----:B------:R-:W-:Y:S01]  /*52b0*/  IMAD.U32 R11, RZ, RZ, UR8 ;  /* 0x00000008ff0b7e24 */ /* 0x000fe2000f8e00ff */
[----:B------:R-:W-:Y:S01]  /*52c0*/  @!UP0 UIADD3 UR8, UPT, UPT, UR7, 0x3a00, URZ ;  /* 0x00003a0007088890 */ /* 0x000fe2000fffe0ff */
[----:B------:R-:W-:Y:S01]  /*52d0*/  LOP3.LUT R25, R25, R0, RZ, 0x3c, !PT ;  /* 0x0000000019197212 */ /* 0x000fe200078e3cff */
[----:B------:R-:W-:Y:S01]  /*52e0*/  VOTEU.ALL UP0, P4 ;  /* 0x0000000000ff7886 */ /* 0x000fe20002000000 */
[----:B------:R-:W-:Y:S01]  /*52f0*/  IMAD.IADD R21, R13, 0x1, R60 ;  /* 0x000000010d157824 */ /* 0x000fe200078e023c */
[----:B------:R-:W-:Y:S02]  /*5300*/  @!P4 R2UR UR23, R11 ;  /* 0x000000000b17c2ca */ /* 0x000fe400000e0000 */
[----:B------:R-:W-:Y:S11]  /*5310*/  SEL R27, R27, RZ, P0 ;  /* 0x000000ff1b1b7207 */ /* 0x000ff60000000000 */
[----:B------:R2:W-:Y:S01]  /*5320*/  @!UP2 UTMALDG.3D [UR16], [UR22], desc[UR14] ;  /* 0x00000e101600a5b4 */ /* 0x0005e20008011000 */
[----:B------:R2:W-:Y:S01]  /*5330*/  @!UP0 UTMALDG.3D [UR8], [UR22], desc[UR14] ;  /* 0x00000e08160085b4 */ /* 0x0005e20008011000 */
[----:B------:R2:W-:Y:S01]  /*5340*/  @!P4 SYNCS.ARRIVE.TRANS64.RED.A0TR RZ, [UR7+0x58], R23 ;  /* 0x00005817ffffc9a7 */ /* 0x0005e20008300407 */
[----:B------:R-:W-:Y:S01]  /*5350*/  UPLOP3.LUT UP0, UPT, UPT, UPT, UPT, 0x80, 0x8 ;  /* 0x000000000008789c */ /* 0x000fe20003f0f070 */
[----:B------:R-:W-:Y:S01]  /*5360*/  SYNCS.ARRIVE.TRANS64.RED.A1T0 RZ, [UR13], RZ ;  /* 0x000000ffffff79a7 */ /* 0x000fe2000810040d */
[----:B------:R-:W-:Y:S09]  /*5370*/  @P3 BRA `(.L_x_96) ;  /* 0xfffffff000303947 */ /* 0x000ff2000383ffff */
[----:B------:R-:W-:-:S04]  /*5380*/  SHF.L.U32 R3, R32, 0x1f, RZ ;  /* 0x0000001f20037819 */ /* 0x000fc800000006ff */
[----:B------:R-:W1:Y:S02]  /*5390*/  SYNCS.PHASECHK.TRANS64.TRYWAIT P0, [UR7+0x60], R3 ;  /* 0x00006003ff0075a7 */ /* 0x000e640008001107 */
[----:B-1----:R-:W-:Y:S05]  /*53a0*/  @!P0 BRA `(.L_x_97) ;  /* 0x0000003c00ec8947 */ /* 0x002fea0003800000 */
.L_x_190:
[----:B------:R-:W4:Y:S02]  /*53b0*/  SYNCS.PHASECHK.TRANS64.TRYWAIT P0, [UR7+0x68], R3 ;  /* 0x00006803ff0075a7 */ /* 0x000f240008001107 */
[----:B----4-:R-:W-:Y:S05]  /*53c0*/  @!P0 BRA `(.L_x_98) ;  /* 0x0000003c00fc8947 */ /* 0x010fea0003800000 */
.L_x_192:
[----:B------:R-:W4:Y:S02]  /*53d0*/  SYNCS.PHASECHK.TRANS64.TRYWAIT P0, [UR7+0x70], R3 ;  /* 0x00007003ff0075a7 */ /* 0x000f240008001107 */
[----:B----4-:R-:W-:Y:S05]  /*53e0*/  @!P0 BRA `(.L_x_99) ;  /* 0x00000040000c8947 */ /* 0x010fea0003800000 */
.L_x_194:
[----:B-1----:R-:W-:-:S07]  /*53f0*/  MOV R0, UR7 ;  /* 0x0000000700007c02 */ /* 0x002fce0008000f00 */
.L_x_100:
[----:B-1----:R-:W-:-:S04]  /*5400*/  SHF.L.U32 R3, R32, 0x1f, RZ ;  /* 0x0000001f20037819 */ /* 0x002fc800000006ff */
[----:B------:R1:W4:Y:S03]  /*5410*/  SYNCS.PHASECHK.TRANS64.TRYWAIT P0, [R0+URZ+0x78], R3 ;  /* 0x00007803000075a7 */ /* 0x00032600080011ff */
[----:B----4-:R-:W-:Y:S05]  /*5420*/  @!P0 NANOSLEEP.SYNCS 0x989680 ;  /* 0x009896800000895d */ /* 0x010fea0003900000 */
[----:B------:R-:W4:Y:S02]  /*5430*/  @!P0 SYNCS.PHASECHK.TRANS64 P0, [R0+URZ+0x78], R3 ;  /* 0x00007803000085a7 */ /* 0x000f2400080010ff */
[----:B--2-4-:R-:W-:Y:S05]  /*5440*/  @P0 EXIT ;  /* 0x000000000000094d */ /* 0x014fea0003800000 */
[----:B------:R-:W-:Y:S05]  /*5450*/  BRA `(.L_x_100) ;  /* 0xfffffffc00e87947 */ /* 0x000fea000383ffff */
.L_x_85:
[----:B------:R-:W-:-:S06]  /*5460*/  UISETP.GE.AND UP0, UPT, UR10, 0x4, UPT ;  /* 0x000000040a00788c */ /* 0x000fcc000bf06270 */
[----:B------:R-:W-:-:S13]  /*5470*/  PLOP3.LUT P0, PT, PT, PT, UP0, 0x80, 0x8 ;  /* 0x000000000008781c */ /* 0x000fda0003f0f008 */
[----:B------:R-:W-:Y:S05]  /*5480*/  @!P0 EXIT ;  /* 0x000000000000894d */ /* 0x000fea0003800000 */
[----:B------:R-:W-:Y:S01]  /*5490*/  BAR.SYNC.DEFER_BLOCKING 0x6, 0xa0 ;  /* 0x0182800000007b1d */ /* 0x000fe20000010000 */
[----:B------:R-:W-:Y:S02]  /*54a0*/  IMAD.SHL.U32 R4, R66, 0x200000, RZ ;  /* 0x0020000042047824 */ /* 0x000fe400078e00ff */
[----:B------:R-:W-:Y:S02]  /*54b0*/  HFMA2 R71, -RZ, RZ, 0, 5.9604644775390625e-08 ;  /* 0x00000001ff477431 */ /* 0x000fe400000001ff */
[C---:B------:R-:W-:Y:S01]  /*54c0*/  IMAD.SHL.U32 R65, R72.reuse, 0x10, RZ ;  /* 0x0000001048417824 */ /* 0x040fe200078e00ff */
[----:B------:R-:W-:Y:S01]  /*54d0*/  MOV R69, RZ ;  /* 0x000000ff00457202 */ /* 0x000fe20000000f00 */
[----:B------:R-:W-:Y:S01]  /*54e0*/  IMAD.U32 R33, R72, 0x10000, RZ ;  /* 0x0001000048217824 */ /* 0x000fe200078e00ff */
[----:B------:R-:W-:Y:S01]  /*54f0*/  UMOV UR48, 0x400 ;  /* 0x0000040000307882 */ /* 0x000fe20000000000 */
[----:B------:R-:W1:Y:S01]  /*5500*/  LDC R63, c[0x0][0x370] ;  /* 0x0000dc00ff3f7b82 */ /* 0x000e620000000800 */
[----:B------:R-:W-:Y:S01]  /*5510*/  ULEA UR48, UR37, UR48, 0x18 ;  /* 0x0000003025307291 */ /* 0x000fe2000f8ec0ff */
[----:B------:R-:W-:Y:S01]  /*5520*/  LOP3.LUT R4, R4, 0x200000, RZ, 0xc0, !PT ;  /* 0x0020000004047812 */ /* 0x000fe200078ec0ff */
[----:B------:R-:W-:Y:S01]  /*5530*/  IMAD.SHL.U32 R64, R72, 0x2, RZ ;  /* 0x0000000248407824 */ /* 0x000fe200078e00ff */
[C---:B------:R-:W-:Y:S01]  /*5540*/  LOP3.LUT R5, R65.reuse, 0x40, RZ, 0xc0, !PT ;  /* 0x0000004041057812 */ /* 0x040fe200078ec0ff */
[----:B------:R-:W-:Y:S01]  /*5550*/  IMAD.SHL.U32 R3, R66, 0x200, RZ ;  /* 0x0000020042037824 */ /* 0x000fe200078e00ff */
[----:B------:R-:W-:Y:S01]  /*5560*/  LOP3.LUT R2, R65, 0x5b0, RZ, 0xc0, !PT ;  /* 0x000005b041027812 */ /* 0x000fe200078ec0ff */
[----:B------:R-:W-:Y:S01]  /*5570*/  UIADD3 UR4, UPT, UPT, UR48, 0x200, URZ ;  /* 0x0000020030047890 */ /* 0x000fe2000fffe0ff */
[----:B------:R-:W2:Y:S01]  /*5580*/  LDC R28, c[0x0][0xb0c] ;  /* 0x0002c300ff1c7b82 */ /* 0x000ea20000000800 */
[----:B------:R-:W-:Y:S01]  /*5590*/  LOP3.LUT R33, R4, 0x400000, R33, 0xf8, !PT ;  /* 0x0040000004217812 */ /* 0x000fe200078ef821 */
[----:B------:R-:W-:Y:S01]  /*55a0*/  IMAD.MOV.U32 R30, RZ, RZ, RZ ;  /* 0x000000ffff1e7224 */ /* 0x000fe200078e00ff */
[----:B------:R-:W-:Y:S01]  /*55b0*/  LOP3.LUT R64, R5, 0x8, R64, 0xf8, !PT ;  /* 0x0000000805407812 */ /* 0x000fe200078ef840 */
[----:B------:R-:W-:Y:S01]  /*55c0*/  IMAD.MOV.U32 R70, RZ, RZ, RZ ;  /* 0x000000ffff467224 */ /* 0x000fe200078e00ff */
[----:B------:R-:W-:Y:S01]  /*55d0*/  LOP3.LUT R3, R2, 0x200, R3, 0xf8, !PT ;  /* 0x0000020002037812 */ /* 0x000fe200078ef803 */
[----:B------:R-:W-:Y:S01]  /*55e0*/  IMAD.MOV.U32 R76, RZ, RZ, RZ ;  /* 0x000000ffff4c7224 */ /* 0x000fe200078e00ff */
[----:B------:R-:W-:Y:S01]  /*55f0*/  LOP3.LUT P0, RZ, R65, 0x40, RZ, 0xc0, !PT ;  /* 0x0000004041ff7812 */ /* 0x000fe2000780c0ff */
[----:B------:R-:W3:Y:S01]  /*5600*/  LDC R61, c[0x0][0xb20] ;  /* 0x0002c800ff3d7b82 */ /* 0x000ee20000000800 */
[----:B------:R-:W4:Y:S01]  /*5610*/  LDS R0, [UR48+0x140] ;  /* 0x00014030ff007984 */ /* 0x000f220008000800 */
[----:B------:R-:W-:Y:S01]  /*5620*/  LOP3.LUT R64, R3, R64, RZ, 0xfc, !PT ;  /* 0x0000004003407212 */ /* 0x000fe200078efcff */
[----:B------:R-:W-:Y:S01]  /*5630*/  IMAD.U32 R67, RZ, RZ, UR4 ;  /* 0x00000004ff437e24 */ /* 0x000fe2000f8e00ff */
[----:B------:R-:W-:Y:S01]  /*5640*/  LOP3.LUT R72, R72, 0x60, RZ, 0xc0, !PT ;  /* 0x0000006048487812 */ /* 0x000fe200078ec0ff */
[----:B------:R-:W1:Y:S03]  /*5650*/  LDCU.64 UR52, c[0x0][0x348] ;  /* 0x00006900ff3477ac */ /* 0x000e660008000a00 */
[----:B------:R-:W1:Y:S01]  /*5660*/  LDC R27, c[0x0][0xb30] ;  /* 0x0002cc00ff1b7b82 */ /* 0x000e620000000800 */
[----:B------:R-:W1:Y:S01]  /*5670*/  LDCU.64 UR38, c[0x0][0x888] ;  /* 0x00011100ff2677ac */ /* 0x000e620008000a00 */
[----:B------:R-:W1:Y:S06]  /*5680*/  LDCU.64 UR44, c[0x0][0x890] ;  /* 0x00011200ff2c77ac */ /* 0x000e6c0008000a00 */
[----:B------:R-:W1:Y:S01]  /*5690*/  LDC.64 R56, c[0x0][0xb10] ;  /* 0x0002c400ff387b82 */ /* 0x000e620000000a00 */
[----:B------:R-:W-:Y:S01]  /*56a0*/  UMOV UR49, URZ ;  /* 0x000000ff00317c82 */ /* 0x000fe20008000000 */
[----:B------:R-:W-:-:S06]  /*56b0*/  UMOV UR51, URZ ;  /* 0x000000ff00337c82 */ /* 0x000fcc0008000000 */
[----:B------:R-:W1:Y:S08]  /*56c0*/  LDC.64 R24, c[0x0][0xb18] ;  /* 0x0002c600ff187b82 */ /* 0x000e700000000a00 */
[----:B------:R-:W1:Y:S08]  /*56d0*/  LDC.64 R22, c[0x0][0xb28] ;  /* 0x0002ca00ff167b82 */ /* 0x000e700000000a00 */
[----:B------:R-:W1:Y:S01]  /*56e0*/  LDC.64 R54, c[0x0][0x8b0] ;  /* 0x00022c00ff367b82 */ /* 0x000e620000000a00 */
[----:B----4-:R-:W-:Y:S01]  /*56f0*/  IMAD.IADD R33, R0, 0x1, R33 ;  /* 0x0000000100217824 */ /* 0x010fe200078e0221 */
[----:B------:R-:W-:-:S06]  /*5700*/  P2R R0, PR, RZ, 0x1 ;  /* 0x00000001ff007803 */ /* 0x000fcc0000000000 */
[----:B------:R-:W4:Y:S08]  /*5710*/  LDC.64 R52, c[0x0][0x8a8] ;  /* 0x00022a00ff347b82 */ /* 0x000f300000000a00 */
[----:B--23--:R-:W1:Y:S02]  /*5720*/  LDC R62, c[0x0][0x374] ;  /* 0x0000dd00ff3e7b82 */ /* 0x00ce640000000800 */
.L_x_144:
[C---:B------:R-:W-:Y:S02]  /*5730*/  LEA R0, R76.reuse, UR48, 0x3 ;  /* 0x000000304c007c11 */ /* 0x040fe4000f8e18ff */
[----:B------:R-:W-:Y:S02]  /*5740*/  SHF.L.U32 R3, R69, 0x1f, RZ ;  /* 0x0000001f45037819 */ /* 0x000fe400000006ff */
[----:B------:R-:W-:Y:S02]  /*5750*/  LEA R16, R76, UR48, 0x4 ;  /* 0x000000304c107c11 */ /* 0x000fe4000f8e20ff */
[----:B--2---:R-:W2:Y:S02]  /*5760*/  SYNCS.PHASECHK.TRANS64.TRYWAIT P0, [R0+URZ+0x90], R3 ;  /* 0x00009003000075a7 */ /* 0x004ea400080011ff */
[----:B--2---:R-:W-:Y:S05]  /*5770*/  @!P0 BRA `(.L_x_101) ;  /* 0x0000003c00408947 */ /* 0x004fea0003800000 */
.L_x_195:
[----:B------:R-:W3:Y:S01]  /*5780*/  LDC.64 R12, c[0x0][0xb10] ;  /* 0x0002c400ff0c7b82 */ /* 0x000ee20000000a00 */
[----:B------:R-:W4:Y:S01]  /*5790*/  LDS.128 R16, [R16+0x120] ;  /* 0x0001200010107984 */ /* 0x000f220000000c00 */
[----:B-1----:R-:W-:Y:S01]  /*57a0*/  ISETP.NE.AND P1, PT, R27, 0x1, PT ;  /* 0x000000011b00780c */ /* 0x002fe20003f25270 */
[----:B--2---:R-:W-:Y:S01]  /*57b0*/  VIADD R0, R0, 0xa0 ;  /* 0x000000a000007836 */ /* 0x004fe20000000000 */
[----:B------:R-:W-:Y:S04]  /*57c0*/  ISETP.GE.AND P0, PT, R26, 0x1, PT ;  /* 0x000000011a00780c */ /* 0x000fe80003f06270 */
[----:B------:R-:W1:Y:S01]  /*57d0*/  LDC.64 R10, c[0x0][0xb18] ;  /* 0x0002c600ff0a7b82 */ /* 0x000e620000000a00 */
[----:B------:R-:W-:Y:S01]  /*57e0*/  PRMT R0, RZ, 0x654, R0 ;  /* 0x00000654ff007816 */ /* 0x000fe20000000000 */
[----:B------:R-:W-:Y:S01]  /*57f0*/  @!PT LDS RZ, [RZ] ;  /* 0x00000000fffff984 */ /* 0x000fe20000000800 */
[----:B------:R-:W-:Y:S01]  /*5800*/  @!PT LDS RZ, [RZ] ;  /* 0x00000000fffff984 */ /* 0x000fe20000000800 */
[----:B------:R-:W-:Y:S01]  /*5810*/  @!PT LDS RZ, [RZ] ;  /* 0x00000000fffff984 */ /* 0x000fe20000000800 */
[----:B------:R-:W-:Y:S01]  /*5820*/  @!PT LDS RZ, [RZ] ;  /* 0x00000000fffff984 */ /* 0x000fe20000000800 */
[----:B------:R2:W-:Y:S06]  /*5830*/  MEMBAR.ALL.CTA ;  /* 0x0000000000007992 */ /* 0x0005ec0000008000 */
[----:B--2---:R-:W2:Y:S01]  /*5840*/  FENCE.VIEW.ASYNC.S ;  /* 0x00000000000073c6 */ /* 0x004ea20000000000 */
[----:B------:R-:W1:Y:S08]  /*5850*/  @!P1 LDC R14, c[0x0][0xb20] ;  /* 0x0002c800ff0e9b82 */ /* 0x000e700000000800 */
[----:B------:R-:W1:Y:S01]  /*5860*/  @!P1 LDC R9, c[0x0][0xb0c] ;  /* 0x0002c300ff099b82 */ /* 0x000e620000000800 */
[----:B--2---:R2:W-:Y:S01]  /*5870*/  SYNCS.ARRIVE.TRANS64.RED.A1T0 RZ, [R0+URZ], RZ ;  /* 0x000000ff00ff79a7 */ /* 0x0045e200081004ff */
[----:B----4-:R-:W-:Y:S04]  /*5880*/  LOP3.LUT P4, RZ, R18, 0x1, RZ, 0xc0, !PT ;  /* 0x0000000112ff7812 */ /* 0x010fe8000788c0ff */
[----:B------:R-:W-:Y:S09]  /*5890*/  P2R R73, PR, RZ, 0x10 ;  /* 0x00000010ff497803 */ /* 0x000ff20000000000 */
[----:B------:R-:W-:Y:S02]  /*58a0*/  @P4 MOV R31, R16 ;  /* 0x00000010001f4202 */ /* 0x000fe40000000f00 */
[----:B------:R-:W-:Y:S01]  /*58b0*/  @P4 LOP3.LUT R29, R17, 0xffff, RZ, 0xc0, !PT ;  /* 0x0000ffff111d4812 */ /* 0x000fe200078ec0ff */
[----:B--23--:R-:W-:Y:S06]  /*58c0*/  @!P0 BRA `(.L_x_102) ;  /* 0x0000000000a48947 */ /* 0x00cfec0003800000 */
[----:B------:R-:W-:Y:S01]  /*58d0*/  IMAD.HI.U32 R36, R62, R25, RZ ;  /* 0x000000193e247227 */ /* 0x000fe200078e00ff */
[----:B------:R-:W-:Y:S02]  /*58e0*/  ISETP.NE.AND P0, PT, R24, 0x1, PT ;  /* 0x000000011800780c */ /* 0x000fe40003f05270 */
[----:B------:R-:W-:Y:S01]  /*58f0*/  ISETP.NE.AND P2, PT, R26, 0x1, PT ;  /* 0x000000011a00780c */ /* 0x000fe20003f45270 */
[-C--:B------:R-:W-:Y:S01]  /*5900*/  IMAD.HI.U32 R34, R63, R56.reuse, RZ ;  /* 0x000000383f227227 */ /* 0x080fe200078e00ff */
[----:B------:R-:W-:Y:S02]  /*5910*/  SHF.R.U32.HI R37, RZ, R61, R36 ;  /* 0x0000003dff257219 */ /* 0x000fe40000011624 */
[----:B------:R-:W-:Y:S01]  /*5920*/  ISETP.NE.AND P3, PT, R28, 0x1, PT ;  /* 0x000000011c00780c */ /* 0x000fe20003f65270 */
[----:B------:R-:W-:Y:S01]  /*5930*/  IMAD.HI.U32 R40, R29, R25, RZ ;  /* 0x000000191d287227 */ /* 0x000fe200078e00ff */
[----:B------:R-:W-:Y:S02]  /*5940*/  SHF.R.U32.HI R34, RZ, R57, R34 ;  /* 0x00000039ff227219 */ /* 0x000fe40000011622 */
[----:B------:R-:W-:Y:S01]  /*5950*/  SEL R3, R62, R37, !P0 ;  /* 0x000000253e037207 */ /* 0x000fe20004000000 */
[----:B------:R-:W-:Y:S01]  /*5960*/  IMAD.HI.U32 R38, R31, R56, RZ ;  /* 0x000000381f267227 */ /* 0x000fe200078e00ff */
[----:B------:R-:W-:Y:S03]  /*5970*/  SEL R7, R63, R34, !P3 ;  /* 0x000000223f077207 */ /* 0x000fe60005800000 */
[-C--:B------:R-:W-:Y:S01]  /*5980*/  IMAD.HI.U32 R34, R3, R22.reuse, RZ ;  /* 0x0000001603227227 */ /* 0x080fe200078e00ff */
[----:B------:R-:W-:Y:S03]  /*5990*/  SHF.R.U32.HI R38, RZ, R57, R38 ;  /* 0x00000039ff267219 */ /* 0x000fe60000011626 */
[----:B------:R-:W-:Y:S01]  /*59a0*/  IMAD.HI.U32 R36, R7, R22, RZ ;  /* 0x0000001607247227 */ /* 0x000fe200078e00ff */
[----:B------:R-:W-:Y:S02]  /*59b0*/  @P2 SHF.R.U32.HI R3, RZ, R23, R34 ;  /* 0x00000017ff032219 */ /* 0x000fe40000011622 */
[----:B------:R-:W-:Y:S02]  /*59c0*/  SHF.R.U32.HI R34, RZ, R61, R40 ;  /* 0x0000003dff227219 */ /* 0x000fe40000011628 */
[----:B------:R-:W-:Y:S01]  /*59d0*/  @P2 SHF.R.U32.HI R7, RZ, R23, R36 ;  /* 0x00000017ff072219 */ /* 0x000fe20000011624 */
[C---:B------:R-:W-:Y:S01]  /*59e0*/  IMAD R2, R26.reuse, R3, RZ ;  /* 0x000000031a027224 */ /* 0x040fe200078e02ff */
[----:B------:R-:W-:Y:S02]  /*59f0*/  SEL R5, R29, R34, !P0 ;  /* 0x000000221d057207 */ /* 0x000fe40004000000 */
[----:B------:R-:W-:Y:S01]  /*5a00*/  SEL R3, R31, R38, !P3 ;  /* 0x000000261f037207 */ /* 0x000fe20005800000 */
[----:B------:R-:W-:Y:S01]  /*5a10*/  IMAD R4, R26, R7, RZ ;  /* 0x000000071a047224 */ /* 0x000fe200078e02ff */
[C---:B------:R-:W-:Y:S01]  /*5a20*/  ISETP.GE.AND P0, PT, R5.reuse, R2, PT ;  /* 0x000000020500720c */ /* 0x040fe20003f06270 */
[----:B------:R-:W-:Y:S03]  /*5a30*/  IMAD.HI.U32 R6, R5, R22, RZ ;  /* 0x0000001605067227 */ /* 0x000fe600078e00ff */
[----:B------:R-:W-:Y:S01]  /*5a40*/  ISETP.GE.OR P0, PT, R3, R4, P0 ;  /* 0x000000040300720c */ /* 0x000fe20000706670 */
[----:B------:R-:W-:Y:S01]  /*5a50*/  IMAD.MOV R4, RZ, RZ, -R3 ;  /* 0x000000ffff047224 */ /* 0x000fe200078e0a03 */
[-C--:B------:R-:W-:Y:S03]  /*5a60*/  SHF.R.U32.HI R6, RZ, R23.reuse, R6 ;  /* 0x00000017ff067219 */ /* 0x080fe60000011606 */
[----:B------:R-:W-:Y:S01]  /*5a70*/  IMAD R31, R28, R4, R31 ;  /* 0x000000041c1f7224 */ /* 0x000fe200078e021f */
[----:B------:R-:W-:Y:S05]  /*5a80*/  SEL R15, R5, R6, !P2 ;  /* 0x00000006050f7207 */ /* 0x000fea0005000000 */
[----:B------:R-:W-:Y:S02]  /*5a90*/  IMAD.MOV R6, RZ, RZ, -R15 ;  /* 0x000000ffff067224 */ /* 0x000fe400078e0a0f */
[C---:B------:R-:W-:Y:S04]  /*5aa0*/  @!P0 IMAD.HI.U32 R2, R3.reuse, R22, RZ ;  /* 0x0000001603028227 */ /* 0x040fe800078e00ff */
[----:B------:R-:W-:Y:S01]  /*5ab0*/  IMAD R6, R26, R6, R5 ;  /* 0x000000061a067224 */ /* 0x000fe200078e0205 */
[----:B------:R-:W-:Y:S04]  /*5ac0*/  @!P0 SHF.R.U32.HI R2, RZ, R23, R2 ;  /* 0x00000017ff028219 */ /* 0x000fe80000011602 */
[----:B------:R-:W-:Y:S02]  /*5ad0*/  @!P0 SEL R0, R3, R2, !P2 ;  /* 0x0000000203008207 */ /* 0x000fe40005000000 */
[----:B------:R-:W-:Y:S02]  /*5ae0*/  IADD3 R2, PT, PT, -R5, RZ, RZ ;  /* 0x000000ff05027210 */ /* 0x000fe40007ffe1ff */
[----:B------:R-:W-:Y:S01]  /*5af0*/  @!P0 IADD3 R8, PT, PT, R15, -R0, RZ ;  /* 0x800000000f088210 */ /* 0x000fe20007ffe0ff */
[----:B------:R-:W-:Y:S02]  /*5b00*/  @!P0 IMAD R0, R7, R6, R0 ;  /* 0x0000000607008224 */ /* 0x000fe400078e0200 */
[----:B------:R-:W-:Y:S02]  /*5b10*/  IMAD R29, R24, R2, R29 ;  /* 0x00000002181d7224 */ /* 0x000fe400078e021d */
[----:B------:R-:W-:Y:S02]  /*5b20*/  @!P0 IMAD R5, R8, R26, R3 ;  /* 0x0000001a08058224 */ /* 0x000fe400078e0203 */
[----:B------:R-:W-:Y:S04]  /*5b30*/  @!P0 IMAD.MOV.U32 R3, RZ, RZ, R0 ;  /* 0x000000ffff038224 */ /* 0x000fe800078e0000 */
[----:B------:R-:W-:Y:S02]  /*5b40*/  IMAD R31, R3, R28, R31 ;  /* 0x0000001c031f7224 */ /* 0x000fe400078e021f */
[----:B------:R-:W-:Y:S07]  /*5b50*/  IMAD R29, R5, R24, R29 ;  /* 0x00000018051d7224 */ /* 0x000fee00078e021d */
.L_x_102:
[----:B-1----:R-:W-:Y:S01]  /*5b60*/  @!P1 ISETP.NE.AND P0, PT, R10, 0x1, PT ;  /* 0x000000010a00980c */ /* 0x002fe20003f05270 */
[----:B------:R-:W-:Y:S01]  /*5b70*/  @!P1 IMAD.HI.U32 R3, R29, R11, RZ ;  /* 0x0000000b1d039227 */ /* 0x000fe200078e00ff */
[----:B------:R-:W-:Y:S01]  /*5b80*/  R2UR UR42, R21 ;  /* 0x00000000152a72ca */ /* 0x000fe200000e0000 */
[----:B------:R-:W-:Y:S01]  /*5b90*/  BSSY.RECONVERGENT B6, `(.L_x_103) ;  /* 0x0000031000067945 */ /* 0x000fe20003800200 */
[----:B------:R-:W-:Y:S01]  /*5ba0*/  R2UR UR41, R20 ;  /* 0x00000000142972ca */ /* 0x000fe200000e0000 */
[----:B------:R-:W-:Y:S01]  /*5bb0*/  @!P1 IMAD.HI.U32 R0, R31, R12, RZ ;  /* 0x0000000c1f009227 */ /* 0x000fe200078e00ff */
[----:B------:R-:W-:Y:S02]  /*5bc0*/  @!P1 SHF.R.U32.HI R2, RZ, R14, R3 ;  /* 0x0000000eff029219 */ /* 0x000fe40000011603 */
[----:B------:R-:W-:Y:S01]  /*5bd0*/  @!P1 ISETP.NE.AND P2, PT, R9, 0x1, PT ;  /* 0x000000010900980c */ /* 0x000fe20003f45270 */
[----:B------:R-:W-:Y:S01]  /*5be0*/  VIADD R76, R76, 0x1 ;  /* 0x000000014c4c7836 */ /* 0x000fe20000000000 */
[----:B------:R-:W-:Y:S02]  /*5bf0*/  @!P1 SEL R2, R29, R2, !P0 ;  /* 0x000000021d029207 */ /* 0x000fe40004000000 */
[----:B------:R-:W-:Y:S02]  /*5c00*/  @!P1 SHF.R.U32.HI R0, RZ, R13, R0 ;  /* 0x0000000dff009219 */ /* 0x000fe40000011600 */
[----:B------:R-:W-:Y:S01]  /*5c10*/  LOP3.LUT P0, RZ, R67, 0x90, RZ, 0xc0, !PT ;  /* 0x0000009043ff7812 */ /* 0x000fe2000780c0ff */
[----:B------:R-:W-:Y:S01]  /*5c20*/  USHF.L.U32 UR42, UR42, 0x6, URZ ;  /* 0x000000062a2a7899 */ /* 0x000fe200080006ff */
[----:B------:R-:W-:Y:S01]  /*5c30*/  @!P1 SEL R3, R31, R0, !P2 ;  /* 0x000000001f039207 */ /* 0x000fe20005000000 */
[----:B------:R-:W-:Y:S01]  /*5c40*/  USHF.L.U32 UR41, UR41, 0x7, URZ ;  /* 0x0000000729297899 */ /* 0x000fe200080006ff */
[----:B------:R-:W-:Y:S03]  /*5c50*/  @P4 SHF.R.U32.HI R68, RZ, 0x10, R17 ;  /* 0x00000010ff444819 */ /* 0x000fe60000011611 */
[----:B------:R-:W-:Y:S02]  /*5c60*/  @!P1 IMAD.IADD R0, R2, 0x1, -R3 ;  /* 0x0000000102009824 */ /* 0x000fe400078e0a03 */
[----:B------:R-:W-:Y:S02]  /*5c70*/  @!P1 IMAD.IADD R2, R3, 0x1, -R2 ;  /* 0x0000000103029824 */ /* 0x000fe400078e0a02 */
[----:B------:R-:W-:Y:S02]  /*5c80*/  @!P1 IMAD R31, R0, R9, R31 ;  /* 0x00000009001f9224 */ /* 0x000fe400078e021f */
[----:B------:R-:W-:Y:S01]  /*5c90*/  @!P1 IMAD R29, R2, R10, R29 ;  /* 0x0000000a021d9224 */ /* 0x000fe200078e021d */
[----:B------:R-:W-:Y:S06]  /*5ca0*/  @!P0 BRA `(.L_x_104) ;  /* 0x00000000007c8947 */ /* 0x000fec0003800000 */
[----:B------:R-:W1:Y:S01]  /*5cb0*/  LDCU.64 UR8, c[0x4][0x80] ;  /* 0x01001000ff0877ac */ /* 0x000e620008000a00 */
[----:B------:R-:W-:Y:S01]  /*5cc0*/  MOV R2, 0x0 ;  /* 0x0000000000027802 */ /* 0x000fe20000000f00 */
[----:B------:R-:W-:Y:S02]  /*5cd0*/  HFMA2 R12, -RZ, RZ, 0, 5.9604644775390625e-08 ;  /* 0x00000001ff0c7431 */ /* 0x000fe400000001ff */
[----:B------:R-:W-:Y:S01]  /*5ce0*/  IMAD.MOV.U32 R8, RZ, RZ, 0x70 ;  /* 0x00000070ff087424 */ /* 0x000fe200078e00ff */
[----:B------:R2:W3:Y:S01]  /*5cf0*/  LDC.64 R14, c[0x4][R2] ;  /* 0x01000000020e7b82 */ /* 0x0004e20000000a00 */
[----:B------:R-:W4:Y:S01]  /*5d00*/  LDCU.64 UR6, c[0x4][0x88] ;  /* 0x01001100ff0677ac */ /* 0x000f220008000a00 */
[----:B------:R-:W-:Y:S01]  /*5d10*/  IMAD.MOV.U32 R13, RZ, RZ, RZ ;  /* 0x000000ffff0d7224 */ /* 0x000fe200078e00ff */
[----:B------:R-:W2:Y:S01]  /*5d20*/  LDCU.64 UR4, c[0x4][0x8] ;  /* 0x01000100ff0477ac */ /* 0x000ea20008000a00 */
[----:B-1----:R-:W-:Y:S01]  /*5d30*/  MOV R5, UR9 ;  /* 0x0000000900057c02 */ /* 0x002fe20008000f00 */
[----:B------:R-:W-:Y:S01]  /*5d40*/  IMAD.U32 R4, RZ, RZ, UR8 ;  /* 0x00000008ff047e24 */ /* 0x000fe2000f8e00ff */
[----:B----4-:R-:W-:Y:S01]  /*5d50*/  MOV R7, UR7 ;  /* 0x0000000700077c02 */ /* 0x010fe20008000f00 */
[----:B------:R-:W-:Y:S01]  /*5d60*/  IMAD.U32 R6, RZ, RZ, UR6 ;  /* 0x00000006ff067e24 */ /* 0x000fe2000f8e00ff */
[----:B--2---:R-:W-:Y:S01]  /*5d70*/  MOV R11, UR5 ;  /* 0x00000005000b7c02 */ /* 0x004fe20008000f00 */
[----:B------:R-:W-:Y:S02]  /*5d80*/  IMAD.U32 R10, RZ, RZ, UR4 ;  /* 0x00000004ff0a7e24 */ /* 0x000fe4000f8e00ff */
[----:B------:R-:W-:Y:S07]  /*5d90*/  LEPC R20, `(.L_x_105) ;  /* 0x000000001014794e */ /* 0x000fee0000000000 */
[----:B---3-5:R-:W-:Y:S05]  /*5da0*/  CALL.ABS.NOINC R14 ;  /* 0x000000000e007343 */ /* 0x028fea0003c00000 */
.L_x_105:
[----:B------:R-:W1:Y:S01]  /*5db0*/  LDCU.64 UR8, c[0x4][0x80] ;  /* 0x01001000ff0877ac */ /* 0x000e620008000a00 */
[----:B------:R-:W2:Y:S01]  /*5dc0*/  LDC.64 R2, c[0x4][R2] ;  /* 0x0100000002027b82 */ /* 0x000ea20000000a00 */
[----:B------:R-:W-:Y:S02]  /*5dd0*/  HFMA2 R12, -RZ, RZ, 0, 5.9604644775390625e-08 ;  /* 0x00000001ff0c7431 */ /* 0x000fe400000001ff */
[----:B------:R-:W-:Y:S02]  /*5de0*/  IMAD.MOV.U32 R8, RZ, RZ, 0x70 ;  /* 0x00000070ff087424 */ /* 0x000fe400078e00ff */
[----:B------:R-:W-:Y:S01]  /*5df0*/  IMAD.MOV.U32 R13, RZ, RZ, RZ ;  /* 0x000000ffff0d7224 */ /* 0x000fe200078e00ff */
[----:B------:R-:W3:Y:S01]  /*5e00*/  LDCU.64 UR6, c[0x4][0x88] ;  /* 0x01001100ff0677ac */ /* 0x000ee20008000a00 */
[----:B------:R-:W4:Y:S01]  /*5e10*/  LDCU.64 UR4, c[0x4][0x8] ;  /* 0x01000100ff0477ac */ /* 0x000f220008000a00 */
[----:B-1----:R-:W-:Y:S02]  /*5e20*/  MOV R4, UR8 ;  /* 0x0000000800047c02 */ /* 0x002fe40008000f00 */
[----:B------:R-:W-:Y:S02]  /*5e30*/  MOV R5, UR9 ;  /* 0x0000000900057c02 */ /* 0x000fe40008000f00 */
[----:B---3--:R-:W-:Y:S01]  /*5e40*/  MOV R7, UR7 ;  /* 0x0000000700077c02 */ /* 0x008fe20008000f00 */
[----:B------:R-:W-:Y:S01]  /*5e50*/  IMAD.U32 R6, RZ, RZ, UR6 ;  /* 0x00000006ff067e24 */ /* 0x000fe2000f8e00ff */
[----:B----4-:R-:W-:Y:S01]  /*5e60*/  MOV R11, UR5 ;  /* 0x00000005000b7c02 */ /* 0x010fe20008000f00 */
[----:B------:R-:W-:Y:S02]  /*5e70*/  IMAD.U32 R10, RZ, RZ, UR4 ;  /* 0x00000004ff0a7e24 */ /* 0x000fe4000f8e00ff */
[----:B------:R-:W-:Y:S07]  /*5e80*/  LEPC R20, `(.L_x_104) ;  /* 0x000000001014794e */ /* 0x000fee0000000000 */
[----:B--2---:R-:W-:Y:S05]  /*5e90*/  CALL.ABS.NOINC R2 ;  /* 0x0000000002007343 */ /* 0x004fea0003c00000 */
.L_x_104:
[----:B------:R-:W-:Y:S05]  /*5ea0*/  BSYNC.RECONVERGENT B6 ;  /* 0x0000000000067941 */ /* 0x000fea0003800200 */
.L_x_103:
[----:B------:R-:W-:Y:S01]  /*5eb0*/  ISETP.NE.U32.AND P4, PT, R54, RZ, PT ;  /* 0x000000ff3600720c */ /* 0x000fe20003f85070 */
[----:B------:R-:W-:Y:S01]  /*5ec0*/  UISETP.NE.AND UP2, UPT, UR50, URZ, UPT ;  /* 0x000000ff3200728c */ /* 0x000fe2000bf45270 */
[----:B------:R-:W-:Y:S01]  /*5ed0*/  ISETP.NE.U32.AND P2, PT, RZ, UR38, PT ;  /* 0x00000026ff007c0c */ /* 0x000fe2000bf45070 */
[----:B------:R-:W-:Y:S01]  /*5ee0*/  UISETP.NE.U32.AND UP1, UPT, UR44, URZ, UPT ;  /* 0x000000ff2c00728c */ /* 0x000fe2000bf25070 */
[----:B------:R-:W-:Y:S01]  /*5ef0*/  ISETP.NE.AND.EX P4, PT, R55, RZ, PT, P4 ;  /* 0x000000ff3700720c */ /* 0x000fe20003f85340 */
[----:B------:R-:W-:Y:S01]  /*5f00*/  UPLOP3.LUT UP0, UPT, UPT, UPT, UPT, 0x40, 0x4 ;  /* 0x000000000004789c */ /* 0x000fe20003f0e870 */
[----:B------:R-:W-:Y:S01]  /*5f10*/  ISETP.NE.AND.EX P2, PT, RZ, UR39, PT, P2 ;  /* 0x00000027ff007c0c */ /* 0x000fe2000bf45320 */
[----:B------:R-:W-:Y:S01]  /*5f20*/  UISETP.NE.AND.EX UP1, UPT, UR45, URZ, UPT, UP1 ;  /* 0x000000ff2d00728c */ /* 0x000fe2000bf25310 */
[----:B------:R-:W-:Y:S04]  /*5f30*/  PLOP3.LUT P1, PT, PT, PT, UP2, 0x80, 0x8 ;  /* 0x000000000008781c */ /* 0x000fe80003f2f028 */
[----:B------:R-:W-:Y:S06]  /*5f40*/  @UP2 UPLOP3.LUT UP0, UPT, UPT, UPT, UP1, 0x80, 0x8 ;  /* 0x000000000008289c */ /* 0x000fec0003f0f010 */
[----:B------:R-:W-:Y:S01]  /*5f50*/  PLOP3.LUT P0, PT, PT, PT, UP0, 0x80, 0x8 ;  /* 0x000000000008781c */ /* 0x000fe20003f0f008 */
[----:B------:R-:W-:Y:S01]  /*5f60*/  @!UPT UIADD3 URZ, UPT, UPT, URZ, URZ, URZ ;  /* 0x000000fffffff290 */ /* 0x000fe2000fffe0ff */
[----:B------:R-:W-:Y:S11]  /*5f70*/  BRA.U !UP1, `(.L_x_106) ;  /* 0x0000000109387547 */ /* 0x000ff6000b800000 */
[----:B------:R-:W-:Y:S01]  /*5f80*/  UISETP.NE.U32.AND UP0, UPT, UR38, URZ, UPT ;  /* 0x000000ff2600728c */ /* 0x000fe2000bf05070 */
[----:B------:R-:W-:Y:S02]  /*5f90*/  HFMA2 R0, -RZ, RZ, 0, 5.9604644775390625e-08 ;  /* 0x00000001ff007431 */ /* 0x000fe400000001ff */
[----:B------:R-:W-:Y:S01]  /*5fa0*/  IMAD.MOV.U32 R59, RZ, RZ, 0x1 ;  /* 0x00000001ff3b7424 */ /* 0x000fe200078e00ff */
[----:B------:R-:W-:Y:S06]  /*5fb0*/  UISETP.NE.AND.EX UP0, UPT, UR39, URZ, UPT, UP0 ;  /* 0x000000ff2700728c */ /* 0x000fec000bf05300 */
[----:B------:R-:W-:Y:S05]  /*5fc0*/  PLOP3.LUT P3, PT, PT, PT, UP0, 0x80, 0x8 ;  /* 0x000000000008781c */ /* 0x000fea0003f6f008 */
[----:B------:R-:W1:Y:S01]  /*5fd0*/  @UP0 LDCU.64 UR6, c[0x0][0x888] ;  /* 0x00011100ff0607ac */ /* 0x000e620008000a00 */
[----:B------:R-:W-:Y:S07]  /*5fe0*/  @UP0 UIMAD UR4, UR36, UR44, URZ ;  /* 0x0000002c240402a4 */ /* 0x000fee000f8e02ff */
[----:B------:R-:W-:Y:S01]  /*5ff0*/  @!P3 PRMT R59, R0, 0x7610, R59 ;  /* 0x00007610003bb816 */ /* 0x000fe2000000003b */
[----:B-1----:R-:W-:Y:S03]  /*6000*/  @UP0 UIMAD.WIDE UR6, UR4, 0x4, UR6 ;  /* 0x00000004040608a5 */ /* 0x002fe6000f8e0206 */
[----:B------:R-:W1:Y:S03]  /*6010*/  @!UP0 LDCU UR4, c[0x0][0x880] ;  /* 0x00011000ff0487ac */ /* 0x000e660008000800 */
[----:B------:R-:W-:Y:S01]  /*6020*/  IMAD.U32 R2, RZ, RZ, UR6 ;  /* 0x00000006ff027e24 */ /* 0x000fe2000f8e00ff */
[----:B------:R-:W-:Y:S05]  /*6030*/  MOV R3, UR7 ;  /* 0x0000000700037c02 */ /* 0x000fea0008000f00 */
[----:B-----5:R2:W5:Y:S02]  /*6040*/  @P3 LDG.E R35, desc[UR46][R2.64] ;  /* 0x0000002e02233981 */ /* 0x020564000c1e1900 */
[----:B-12---:R-:W-:Y:S02]  /*6050*/  @!P3 IMAD.U32 R35, RZ, RZ, UR4 ;  /* 0x00000004ff23be24 */ /* 0x006fe4000f8e00ff */
.L_x_106:
[----:B------:R-:W-:Y:S05]  /*6060*/  @!P4 BRA `(.L_x_107) ;  /* 0x000000000020c947 */ /* 0x000fea0003800000 */
[----:B------:R-:W-:Y:S04]  /*6070*/  ISETP.NE.U32.AND P3, PT, R52, RZ, PT ;  /* 0x000000ff3400720c */ /* 0x000fe80003f65070 */
[----:B------:R-:W-:Y:S11]  /*6080*/  ISETP.NE.AND.EX P3, PT, R53, RZ, PT, P3 ;  /* 0x000000ff3500720c */ /* 0x000ff60003f65330 */
[----:B------:R-:W-:Y:S02]  /*6090*/  @!UPT UIADD3 URZ, UPT, UPT, URZ, URZ, URZ ;  /* 0x000000fffffff290 */ /* 0x000fe4000fffe0ff */
[----:B------:R-:W1:Y:S01]  /*60a0*/  @P3 LDC.64 R2, c[0x0][0x8a8] ;  /* 0x00022a00ff023b82 */ /* 0x000e620000000a00 */
[----:B------:R-:W-:Y:S04]  /*60b0*/  @P3 IMAD R0, R54, UR36, RZ ;  /* 0x0000002436003c24 */ /* 0x000fe8000f8e02ff */
[----:B-1----:R-:W-:Y:S05]  /*60c0*/  @P3 IMAD.WIDE R2, R0, 0x4, R2 ;  /* 0x0000000400023825 */ /* 0x002fea00078e0202 */
[----:B-----5:R1:W5:Y:S02]  /*60d0*/  @P3 LDG.E R32, desc[UR46][R2.64] ;  /* 0x0000002e02203981 */ /* 0x020364000c1e1900 */
[----:B-1----:R-:W2:Y:S02]  /*60e0*/  @!P3 LDC R32, c[0x0][0x8a0] ;  /* 0x00022800ff20bb82 */ /* 0x002ea40000000800 */
.L_x_107:
[----:B-----5:R-:W-:Y:S01]  /*60f0*/  FSETP.NEU.AND P3, PT, R35, RZ, PT ;  /* 0x000000ff2300720b */ /* 0x020fe20003f6d000 */
[----:B------:R-:W-:Y:S01]  /*6100*/  IMAD.SHL.U32 R77, R64, 0x2, RZ ;  /* 0x00000002404d7824 */ /* 0x000fe200078e00ff */
[----:B------:R-:W-:Y:S01]  /*6110*/  SEL R5, RZ, 0xffffffff, P2 ;  /* 0xffffffffff057807 */ /* 0x000fe20001000000 */
[----:B------:R-:W-:Y:S01]  /*6120*/  BSSY B1, `(.L_x_108) ;  /* 0x0000034000017945 */ /* 0x000fe20003800000 */
[----:B------:R-:W-:Y:S01]  /*6130*/  @P1 LOP3.LUT P2, RZ, R59, 0xff, RZ, 0xc0, !PT ;  /* 0x000000ff3bff1812 */ /* 0x000fe2000784c0ff */
[----:B------:R-:W-:Y:S01]  /*6140*/  IMAD.MOV.U32 R39, RZ, RZ, 0x1 ;  /* 0x00000001ff277424 */ /* 0x000fe200078e00ff */
[----:B------:R-:W-:Y:S01]  /*6150*/  @P1 SEL R0, RZ, 0xffffffff, P3 ;  /* 0xffffffffff001807 */ /* 0x000fe20001800000 */
[C---:B------:R-:W-:Y:S01]  /*6160*/  IMAD R34, R30.reuse, 0x40, R33 ;  /* 0x000000401e227824 */ /* 0x040fe200078e0221 */
[----:B------:R-:W-:Y:S01]  /*6170*/  LOP3.LUT R71, R71, 0x1, RZ, 0x3c, !PT ;  /* 0x0000000147477812 */ /* 0x000fe200078e3cff */
[----:B------:R-:W-:Y:S01]  /*6180*/  IMAD.MOV.U32 R38, RZ, RZ, RZ ;  /* 0x000000ffff267224 */ /* 0x000fe200078e00ff */
[----:B------:R-:W-:Y:S02]  /*6190*/  @P0 SEL R0, R5, R0, !P2 ;  /* 0x0000000005000207 */ /* 0x000fe40005000000 */
[----:B------:R-:W-:Y:S02]  /*61a0*/  CS2R R50, SRZ ;  /* 0x0000000000327805 */ /* 0x000fe4000001ff00 */
[----:B------:R-:W-:Y:S02]  /*61b0*/  LEA R74, R30, UR48, 0x3 ;  /* 0x000000301e4a7c11 */ /* 0x000fe4000f8e18ff */
[----:B------:R-:W-:Y:S02]  /*61c0*/  CS2R R48, SRZ ;  /* 0x0000000000307805 */ /* 0x000fe4000001ff00 */
[----:B------:R-:W-:Y:S02]  /*61d0*/  @P1 LOP3.LUT R0, R0, 0x1, RZ, 0xc0, !PT ;  /* 0x0000000100001812 */ /* 0x000fe400078ec0ff */
[----:B------:R-:W-:Y:S02]  /*61e0*/  CS2R R42, SRZ ;  /* 0x00000000002a7805 */ /* 0x000fe4000001ff00 */
[----:B------:R-:W-:Y:S02]  /*61f0*/  SHF.L.U32 R3, R70, 0x1f, RZ ;  /* 0x0000001f46037819 */ /* 0x000fe400000006ff */
[----:B------:R-:W-:Y:S02]  /*6200*/  CS2R R40, SRZ ;  /* 0x0000000000287805 */ /* 0x000fe4000001ff00 */
[----:B------:R-:W-:Y:S01]  /*6210*/  ISETP.NE.U32.OR P5, PT, R0, 0x1, !P1 ;  /* 0x000000010000780c */ /* 0x000fe20004fa5470 */
[----:B------:R-:W-:Y:S01]  /*6220*/  VIADD R82, R77, UR48 ;  /* 0x000000304d527c36 */ /* 0x000fe20008000000 */
[----:B------:R-:W-:Y:S02]  /*6230*/  PLOP3.LUT P2, PT, PT, PT, UP1, 0x80, 0x8 ;  /* 0x000000000008781c */ /* 0x000fe40003f4f018 */
[----:B------:R-:W-:Y:S02]  /*6240*/  SEL R0, RZ, 0xffffffff, P3 ;  /* 0xffffffffff007807 */ /* 0x000fe40001800000 */
[----:B------:R-:W-:Y:S02]  /*6250*/  LOP3.LUT P3, R75, R59, 0xff, RZ, 0xc0, !PT ;  /* 0x000000ff3b4b7812 */ /* 0x000fe4000786c0ff */
[----:B------:R-:W-:Y:S05]  /*6260*/  P2R R78, PR, RZ, 0x20 ;  /* 0x00000020ff4e7803 */ /* 0x000fea0000000000 */
[----:B------:R-:W-:Y:S02]  /*6270*/  @P5 SHF.L.U32 R2, R71, 0x1f, RZ ;  /* 0x0000001f47025819 */ /* 0x000fe400000006ff */
[----:B------:R-:W-:Y:S02]  /*6280*/  @P2 SEL R0, R5, R0, !P3 ;  /* 0x0000000005002207 */ /* 0x000fe40005800000 */
[----:B------:R-:W1:Y:S02]  /*6290*/  @P5 SYNCS.PHASECHK.TRANS64.TRYWAIT P1, [UR48+0x40], R2 ;  /* 0x00004002ff0055a7 */ /* 0x000e640008021130 */
[----:B------:R-:W-:Y:S04]  /*62a0*/  LOP3.LUT R0, R0, 0x1, RZ, 0xc0, !PT ;  /* 0x0000000100007812 */ /* 0x000fe800078ec0ff */
[----:B------:R-:W-:Y:S04]  /*62b0*/  ISETP.NE.U32.AND P4, PT, R0, 0x1, PT ;  /* 0x000000010000780c */ /* 0x000fe80003f85070 */
[----:B------:R-:W-:Y:S01]  /*62c0*/  P2R R80, PR, RZ, 0x10 ;  /* 0x00000010ff507803 */ /* 0x000fe20000000000 */
[----:B------:R3:W4:Y:S01]  /*62d0*/  SYNCS.PHASECHK.TRANS64.TRYWAIT P0, [R74+URZ+0xb0], R3 ;  /* 0x0000b0034a0075a7 */ /* 0x00072200080011ff */
[----:B-1----:R-:W-:Y:S01]  /*62e0*/  @P5 SEL R39, RZ, 0x1, !P1 ;  /* 0x00000001ff275807 */ /* 0x002fe20004800000 */
[----:B---3--:R-:W-:Y:S06]  /*62f0*/  @!P5 BRA `(.L_x_109) ;  /* 0x000000000058d947 */ /* 0x008fec0003800000 */
[C---:B------:R-:W-:Y:S01]  /*6300*/  VIADD R0, R82.reuse, 0x200 ;  /* 0x0000020052007836 */ /* 0x040fe20000000000 */
[----:B------:R-:W-:Y:S01]  /*6310*/  LOP3.LUT P5, RZ, R65, 0x40, RZ, 0xc0, !PT ;  /* 0x0000004041ff7812 */ /* 0x000fe200078ac0ff */
[----:B------:R-:W-:Y:S01]  /*6320*/  BSSY B0, `(.L_x_110) ;  /* 0x000000e000007945 */ /* 0x000fe20003800000 */
[----:B------:R-:W-:Y:S01]  /*6330*/  ISETP.NE.AND P2, PT, R39, RZ, PT ;  /* 0x000000ff2700720c */ /* 0x000fe20003f45270 */
[----:B------:R-:W-:Y:S01]  /*6340*/  @P4 VIADD R2, R82, 0x210 ;  /* 0x0000021052024836 */ /* 0x000fe20000000000 */
[----:B------:R-:W-:Y:S01]  /*6350*/  PLOP3.LUT P1, PT, PT, PT, PT, 0x8, 0x80 ;  /* 0x000000000080781c */ /* 0x000fe20003f2e170 */
[----:B------:R-:W-:Y:S01]  /*6360*/  IMAD.MOV.U32 R51, RZ, RZ, RZ ;  /* 0x000000ffff337224 */ /* 0x000fe200078e00ff */
[----:B------:R-:W-:Y:S02]  /*6370*/  @P4 PLOP3.LUT P1, PT, P5, PT, PT, 0x80, 0x8 ;  /* 0x000000000008481c */ /* 0x000fe40002f2f070 */
[----:B------:R-:W-:Y:S02]  /*6380*/  CS2R R48, SRZ ;  /* 0x0000000000307805 */ /* 0x000fe4000001ff00 */
[----:B------:R-:W-:Y:S02]  /*6390*/  CS2R R42, SRZ ;  /* 0x00000000002a7805 */ /* 0x000fe4000001ff00 */
[----:B------:R-:W-:Y:S07]  /*63a0*/  CS2R R40, SRZ ;  /* 0x0000000000287805 */ /* 0x000fee000001ff00 */
[----:B------:R-:W-:Y:S01]  /*63b0*/  @P1 VIADD R2, R0, 0xfffffff0 ;  /* 0xfffffff000021836 */ /* 0x000fe20000000000 */
[----:B------:R-:W-:Y:S06]  /*63c0*/  @P2 BRA `(.L_x_111) ;  /* 0x00000000000c2947 */ /* 0x000fec0003800000 */
[----:B------:R-:W-:Y:S04]  /*63d0*/  SHF.L.U32 R5, R71, 0x1f, RZ ;  /* 0x0000001f47057819 */ /* 0x000fe800000006ff */
[----:B------:R-:W1:Y:S02]  /*63e0*/  SYNCS.PHASECHK.TRANS64.TRYWAIT P1, [UR48+0x40], R5 ;  /* 0x00004005ff0075a7 */ /* 0x000e640008021130 */
[----:B-1----:R-:W-:Y:S05]  /*63f0*/  @!P1 BRA `(.L_x_112) ;  /* 0x0000003000349947 */ /* 0x002fea0003800000 */
.L_x_111:
[----:B------:R-:W-:Y:S05]  /*6400*/  BSYNC B0 ;  /* 0x0000000000007941 */ /* 0x000fea0003800000 */
.L_x_110:
[----:B------:R-:W-:Y:S01]  /*6410*/  ISETP.NE.AND P1, PT, R80, RZ, PT ;  /* 0x000000ff5000720c */ /* 0x000fe20003f25270 */
[----:B------:R-:W-:Y:S11]  /*6420*/  HFMA2 R38, -RZ, RZ, 0, 5.9604644775390625e-08 ;  /* 0x00000001ff267431 */ /* 0x000ff600000001ff */
[----:B------:R-:W-:Y:S01]  /*6430*/  @!UPT UIADD3 URZ, UPT, UPT, URZ, URZ, URZ ;  /* 0x000000fffffff290 */ /* 0x000fe2000fffe0ff */
[----:B------:R3:W1:Y:S04]  /*6440*/  @P1 LDS.128 R48, [R2] ;  /* 0x0000000002301984 */ /* 0x0006680000000c00 */
[----:B------:R3:W1:Y:S02]  /*6450*/  @P1 LDS.128 R40, [R77+UR48+0x200] ;  /* 0x000200304d281984 */ /* 0x0006640008000c00 */
.L_x_109:
[----:B------:R-:W-:Y:S05]  /*6460*/  BSYNC B1 ;  /* 0x0000000000017941 */ /* 0x000fea0003800000 */
.L_x_108:
[----:B-1----:R-:W-:Y:S04]  /*6470*/  SHF.R.U32.HI R5, RZ, 0x15, R34 ;  /* 0x00000015ff057819 */ /* 0x002fe80000011622 */
[----:B------:R-:W-:Y:S01]  /*6480*/  LOP3.LUT P1, RZ, R5, 0x3, R66, 0x48, !PT ;  /* 0x0000000305ff7812 */ /* 0x000fe20007824842 */
[----:B------:R-:W-:Y:S01]  /*6490*/  @!UPT UIADD3 URZ, UPT, UPT, URZ, URZ, URZ ;  /* 0x000000fffffff290 */ /* 0x000fe2000fffe0ff */
[----:B----4-:R-:W-:Y:S11]  /*64a0*/  @P0 BRA `(.L_x_113) ;  /* 0x0000000000080947 */ /* 0x010ff60003800000 */
[----:B------:R-:W1:Y:S02]  /*64b0*/  SYNCS.PHASECHK.TRANS64.TRYWAIT P0, [R74+URZ+0xb0], R3 ;  /* 0x0000b0034a0075a7 */ /* 0x000e6400080011ff */
[----:B-1----:R-:W-:Y:S05]  /*64c0*/  @!P0 BRA `(.L_x_114) ;  /* 0x0000003000188947 */ /* 0x002fea0003800000 */
.L_x_113:
[----:B------:R-:W-:Y:S05]  /*64d0*/  @!P1 BRA `(.L_x_115) ;  /* 0x0000000000409947 */ /* 0x000fea0003800000 */
[----:B------:R-:W4:Y:S01]  /*64e0*/  LDCU.64 UR8, c[0x4][0x70] ;  /* 0x01000e00ff0877ac */ /* 0x000f220008000a00 */
[----:B-1----:R-:W-:Y:S01]  /*64f0*/  MOV R3, 0x0 ;  /* 0x0000000000037802 */ /* 0x002fe20000000f00 */
[----:B------:R-:W-:Y:S02]  /*6500*/  HFMA2 R12, -RZ, RZ, 0, 5.9604644775390625e-08 ;  /* 0x00000001ff0c7431 */ /* 0x000fe400000001ff */
[----:B------:R-:W-:Y:S02]  /*6510*/  IMAD.MOV.U32 R8, RZ, RZ, 0x192 ;  /* 0x00000192ff087424 */ /* 0x000fe400078e00ff */
[----:B------:R-:W-:Y:S01]  /*6520*/  IMAD.MOV.U32 R13, RZ, RZ, RZ ;  /* 0x000000ffff0d7224 */ /* 0x000fe200078e00ff */
[----:B------:R-:W1:Y:S01]  /*6530*/  LDCU.64 UR6, c[0x4][0x78] ;  /* 0x01000f00ff0677ac */ /* 0x000e620008000a00 */
[----:B---3--:R-:W3:Y:S01]  /*6540*/  LDC.64 R2, c[0x4][R3] ;  /* 0x0100000003027b82 */ /* 0x008ee20000000a00 */
[----:B------:R-:W5:Y:S01]  /*6550*/  LDCU.64 UR4, c[0x4][0x10] ;  /* 0x01000200ff0477ac */ /* 0x000f620008000a00 */
[----:B----4-:R-:W-:Y:S01]  /*6560*/  MOV R5, UR9 ;  /* 0x0000000900057c02 */ /* 0x010fe20008000f00 */
[----:B------:R-:W-:Y:S01]  /*6570*/  IMAD.U32 R4, RZ, RZ, UR8 ;  /* 0x00000008ff047e24 */ /* 0x000fe2000f8e00ff */
[----:B-1----:R-:W-:Y:S01]  /*6580*/  MOV R7, UR7 ;  /* 0x0000000700077c02 */ /* 0x002fe20008000f00 */
[----:B------:R-:W-:Y:S01]  /*6590*/  IMAD.U32 R6, RZ, RZ, UR6 ;  /* 0x00000006ff067e24 */ /* 0x000fe2000f8e00ff */
[----:B-----5:R-:W-:Y:S01]  /*65a0*/  MOV R11, UR5 ;  /* 0x00000005000b7c02 */ /* 0x020fe20008000f00 */
[----:B------:R-:W-:Y:S02]  /*65b0*/  IMAD.U32 R10, RZ, RZ, UR4 ;  /* 0x00000004ff0a7e24 */ /* 0x000fe4000f8e00ff */
[----:B------:R-:W-:Y:S07]  /*65c0*/  LEPC R20, `(.L_x_115) ;  /* 0x000000001014794e */ /* 0x000fee0000000000 */
[----:B--23--:R-:W-:Y:S05]  /*65d0*/  CALL.ABS.NOINC R2 ;  /* 0x0000000002007343 */ /* 0x00cfea0003c00000 */
.L_x_115:
[----:B------:R-:W-:Y:S05]  /*65e0*/  WARPSYNC.ALL ;  /* 0x0000000000007948 */ /* 0x000fea0003800000 */
[----:B------:R-:W-:Y:S01]  /*65f0*/  R2UR UR4, R34 ;  /* 0x00000000220472ca */ /* 0x000fe200000e0000 */
[--C-:B------:R-:W-:Y:S01]  /*6600*/  HADD2.F32 R20, -RZ, R40.reuse.H0_H0 ;  /* 0x20000028ff147230 */ /* 0x100fe20000004100 */
[----:B------:R-:W-:Y:S01]  /*6610*/  MOV R81, 0x10 ;  /* 0x0000001000517802 */ /* 0x000fe20000000f00 */
[----:B------:R-:W-:Y:S01]  /*6620*/  HADD2.F32 R21, -RZ, R40.H1_H1 ;  /* 0x30000028ff157230 */ /* 0x000fe20000004100 */
[----:B------:R-:W-:Y:S01]  /*6630*/  LOP3.LUT P6, RZ, R65, 0x40, RZ, 0xc0, !PT ;  /* 0x0000004041ff7812 */ /* 0x000fe200078cc0ff */
[----:B------:R-:W-:Y:S01]  /*6640*/  HADD2.F32 R36, -RZ, R41.H1_H1 ;  /* 0x30000029ff247230 */ /* 0x000fe20000004100 */
[----:B------:R-:W-:Y:S01]  /*6650*/  ISETP.NE.AND P0, PT, R72, RZ, PT ;  /* 0x000000ff4800720c */ /* 0x000fe20003f05270 */
[----:B------:R-:W-:Y:S01]  /*6660*/  HADD2.F32 R37, -RZ, R43.H0_H0 ;  /* 0x2000002bff257230 */ /* 0x000fe20000004100 */
[----:B------:R-:W-:Y:S01]  /*6670*/  SEL R81, R81, 0xfffffff0, !P6 ;  /* 0xfffffff051517807 */ /* 0x000fe20007000000 */
[----:B------:R-:W-:Y:S03]  /*6680*/  BSSY.RECONVERGENT B0, `(.L_x_116) ;  /* 0x000004f000007945 */ /* 0x000fe60003800200 */
[----:B------:R-:W-:Y:S01]  /*6690*/  IADD3 R79, PT, PT, R82, R81, RZ ;  /* 0x00000051524f7210 */ /* 0x000fe20007ffe0ff */
[----:B------:R-:W2:Y:S02]  /*66a0*/  LDTM.x16 R4, tmem[UR4] ;  /* 0x00000004000479ee */ /* 0x000ea40008240000 */
[C---:B--2---:R-:W-:Y:S01]  /*66b0*/  FMUL R0, R32.reuse, R4 ;  /* 0x0000000420007220 */ /* 0x044fe20000400000 */
[C---:B---3--:R-:W-:Y:S01]  /*66c0*/  FMUL R2, R32.reuse, R5 ;  /* 0x0000000520027220 */ /* 0x048fe20000400000 */
[C---:B-1----:R-:W-:Y:S01]  /*66d0*/  FMUL R3, R32.reuse, R6 ;  /* 0x0000000620037220 */ /* 0x042fe20000400000 */
[C---:B------:R-:W-:Y:S01]  /*66e0*/  FMUL R7, R32.reuse, R7 ;  /* 0x0000000720077220 */ /* 0x040fe20000400000 */
[C---:B------:R-:W-:Y:S01]  /*66f0*/  FFMA R0, R35.reuse, R20, R0 ;  /* 0x0000001423007223 */ /* 0x040fe20000000000 */
[----:B------:R-:W-:Y:S02]  /*6700*/  HADD2.F32 R20, -RZ, R41.H0_H0 ;  /* 0x20000029ff147230 */ /* 0x000fe40000004100 */
[C---:B------:R-:W-:Y:S01]  /*6710*/  FFMA R2, R35.reuse, R21, R2 ;  /* 0x0000001523027223 */ /* 0x040fe20000000002 */
[--C-:B------:R-:W-:Y:S02]  /*6720*/  HADD2.F32 R21, -RZ, R42.reuse.H0_H0 ;  /* 0x2000002aff157230 */ /* 0x100fe40000004100 */
[C---:B------:R-:W-:Y:S01]  /*6730*/  FMUL R4, R32.reuse, R8 ;  /* 0x0000000820047220 */ /* 0x040fe20000400000 */
[C---:B------:R-:W-:Y:S01]  /*6740*/  FMUL R5, R32.reuse, R9 ;  /* 0x0000000920057220 */ /* 0x040fe20000400000 */
[C---:B------:R-:W-:Y:S01]  /*6750*/  FFMA R3, R35.reuse, R20, R3 ;  /* 0x0000001423037223 */ /* 0x040fe20000000003 */
[----:B------:R-:W-:Y:S02]  /*6760*/  HADD2.F32 R20, -RZ, R42.H1_H1 ;  /* 0x3000002aff147230 */ /* 0x000fe40000004100 */
[C---:B------:R-:W-:Y:S01]  /*6770*/  FFMA R7, R35.reuse, R36, R7 ;  /* 0x0000002423077223 */ /* 0x040fe20000000007 */
[C---:B------:R-:W-:Y:S01]  /*6780*/  FMUL R6, R32.reuse, R10 ;  /* 0x0000000a20067220 */ /* 0x040fe20000400000 */
[----:B------:R-:W-:Y:S02]  /*6790*/  HADD2.F32 R36, -RZ, R43.H1_H1 ;  /* 0x3000002bff247230 */ /* 0x000fe40000004100 */
[C---:B------:R-:W-:Y:S01]  /*67a0*/  FMUL R11, R32.reuse, R11 ;  /* 0x0000000b200b7220 */ /* 0x040fe20000400000 */
[C---:B------:R-:W-:Y:S01]  /*67b0*/  FFMA R4, R35.reuse, R21, R4 ;  /* 0x0000001523047223 */ /* 0x040fe20000000004 */
[C---:B------:R-:W-:Y:S01]  /*67c0*/  FFMA R5, R35.reuse, R20, R5 ;  /* 0x0000001423057223 */ /* 0x040fe20000000005 */
[C---:B------:R-:W-:Y:S01]  /*67d0*/  FFMA R6, R35.reuse, R37, R6 ;  /* 0x0000002523067223 */ /* 0x040fe20000000006 */
[--C-:B------:R-:W-:Y:S02]  /*67e0*/  HADD2.F32 R20, -RZ, R48.reuse.H0_H0 ;  /* 0x20000030ff147230 */ /* 0x100fe40000004100 */
[C---:B------:R-:W-:Y:S01]  /*67f0*/  FFMA R11, R35.reuse, R36, R11 ;  /* 0x00000024230b7223 */ /* 0x040fe2000000000b */
[C---:B------:R-:W-:Y:S01]  /*6800*/  FMUL R8, R32.reuse, R12 ;  /* 0x0000000c20087220 */ /* 0x040fe20000400000 */
[----:B------:R-:W-:Y:S02]  /*6810*/  HADD2.F32 R36, -RZ, R48.H1_H1 ;  /* 0x30000030ff247230 */ /* 0x000fe40000004100 */
[C---:B------:R-:W-:Y:S01]  /*6820*/  FMUL R9, R32.reuse, R13 ;  /* 0x0000000d20097220 */ /* 0x040fe20000400000 */
[--C-:B------:R-:W-:Y:S02]  /*6830*/  HADD2.F32 R21, -RZ, R49.reuse.H0_H0 ;  /* 0x20000031ff157230 */ /* 0x100fe40000004100 */
[C---:B------:R-:W-:Y:S01]  /*6840*/  FMUL R10, R32.reuse, R14 ;  /* 0x0000000e200a7220 */ /* 0x040fe20000400000 */
[C---:B------:R-:W-:Y:S01]  /*6850*/  FFMA R8, R35.reuse, R20, R8 ;  /* 0x0000001423087223 */ /* 0x040fe20000000008 */
[----:B------:R-:W-:Y:S02]  /*6860*/  HADD2.F32 R20, -RZ, R49.H1_H1 ;  /* 0x30000031ff147230 */ /* 0x000fe40000004100 */
[C---:B------:R-:W-:Y:S01]  /*6870*/  FFMA R9, R35.reuse, R36, R9 ;  /* 0x0000002423097223 */ /* 0x040fe20000000009 */
[C---:B------:R-:W-:Y:S01]  /*6880*/  FMUL R15, R32.reuse, R15 ;  /* 0x0000000f200f7220 */ /* 0x040fe20000400000 */
[C---:B------:R-:W-:Y:S01]  /*6890*/  FFMA R10, R35.reuse, R21, R10 ;  /* 0x00000015230a7223 */ /* 0x040fe2000000000a */
[--C-:B------:R-:W-:Y:S02]  /*68a0*/  HADD2.F32 R21, -RZ, R50.reuse.H0_H0 ;  /* 0x20000032ff157230 */ /* 0x100fe40000004100 */
[C---:B------:R-:W-:Y:S01]  /*68b0*/  FMUL R12, R32.reuse, R16 ;  /* 0x00000010200c7220 */ /* 0x040fe20000400000 */
[----:B------:R-:W-:Y:S02]  /*68c0*/  HADD2.F32 R36, -RZ, R50.H1_H1 ;  /* 0x30000032ff247230 */ /* 0x000fe40000004100 */
[C---:B------:R-:W-:Y:S01]  /*68d0*/  FFMA R15, R35.reuse, R20, R15 ;  /* 0x00000014230f7223 */ /* 0x040fe2000000000f */
[C---:B------:R-:W-:Y:S01]  /*68e0*/  FMUL R13, R32.reuse, R17 ;  /* 0x00000011200d7220 */ /* 0x040fe20000400000 */
[--C-:B------:R-:W-:Y:S02]  /*68f0*/  HADD2.F32 R37, -RZ, R51.reuse.H0_H0 ;  /* 0x20000033ff257230 */ /* 0x100fe40000004100 */
[C---:B------:R-:W-:Y:S01]  /*6900*/  FMUL R14, R32.reuse, R18 ;  /* 0x00000012200e7220 */ /* 0x040fe20000400000 */
[----:B------:R-:W-:Y:S02]  /*6910*/  HADD2.F32 R20, -RZ, R51.H1_H1 ;  /* 0x30000033ff147230 */ /* 0x000fe40000004100 */
[----:B------:R-:W-:Y:S01]  /*6920*/  FMUL R19, R32, R19 ;  /* 0x0000001320137220 */ /* 0x000fe20000400000 */
[----:B------:R-:W-:Y:S01]  /*6930*/  F2FP.F16.F32.PACK_AB R44, R2, R0 ;  /* 0x00000000022c723e */ /* 0x000fe200000000ff */
[----:B------:R-:W-:Y:S01]  /*6940*/  FFMA R12, R35, R21, R12 ;  /* 0x00000015230c7223 */ /* 0x000fe2000000000c */
[----:B------:R-:W-:Y:S01]  /*6950*/  F2FP.F16.F32.PACK_AB R45, R7, R3 ;  /* 0x00000003072d723e */ /* 0x000fe200000000ff */
[----:B------:R-:W-:Y:S01]  /*6960*/  FFMA R13, R35, R36, R13 ;  /* 0x00000024230d7223 */ /* 0x000fe2000000000d */
[----:B------:R-:W-:Y:S01]  /*6970*/  F2FP.F16.F32.PACK_AB R46, R5, R4 ;  /* 0x00000004052e723e */ /* 0x000fe200000000ff */
[----:B------:R-:W-:Y:S01]  /*6980*/  FFMA R14, R35, R37, R14 ;  /* 0x00000025230e7223 */ /* 0x000fe2000000000e */
[----:B------:R-:W-:Y:S01]  /*6990*/  F2FP.F16.F32.PACK_AB R47, R11, R6 ;  /* 0x000000060b2f723e */ /* 0x000fe200000000ff */
[----:B------:R-:W-:Y:S01]  /*69a0*/  FFMA R19, R35, R20, R19 ;  /* 0x0000001423137223 */ /* 0x000fe20000000013 */
[----:B------:R-:W-:Y:S02]  /*69b0*/  F2FP.F16.F32.PACK_AB R84, R9, R8 ;  /* 0x000000080954723e */ /* 0x000fe400000000ff */
[----:B------:R-:W-:Y:S01]  /*69c0*/  F2FP.F16.F32.PACK_AB R85, R15, R10 ;  /* 0x0000000a0f55723e */ /* 0x000fe200000000ff */
[----:B------:R1:W-:Y:S01]  /*69d0*/  STS.128 [R77+UR48+0x200], R44 ;  /* 0x0002002c4d007988 */ /* 0x0003e20008000c30 */
[----:B------:R-:W-:Y:S02]  /*69e0*/  F2FP.F16.F32.PACK_AB R86, R13, R12 ;  /* 0x0000000c0d56723e */ /* 0x000fe400000000ff */
[----:B------:R-:W-:Y:S05]  /*69f0*/  F2FP.F16.F32.PACK_AB R87, R19, R14 ;  /* 0x0000000e1357723e */ /* 0x000fea00000000ff */
[----:B------:R1:W-:Y:S01]  /*6a00*/  STS.128 [R79+0x200], R84 ;  /* 0x000200544f007388 */ /* 0x0003e20000000c00 */
[----:B------:R-:W-:Y:S01]  /*6a10*/  @!PT LDS RZ, [RZ] ;  /* 0x00000000fffff984 */ /* 0x000fe20000000800 */
[----:B------:R-:W-:Y:S01]  /*6a20*/  @!PT LDS RZ, [RZ] ;  /* 0x00000000fffff984 */ /* 0x000fe20000000800 */
[----:B------:R-:W-:Y:S01]  /*6a30*/  @!PT LDS RZ, [RZ] ;  /* 0x00000000fffff984 */ /* 0x000fe20000000800 */
[----:B------:R-:W-:Y:S01]  /*6a40*/  @!PT LDS RZ, [RZ] ;  /* 0x00000000fffff984 */ /* 0x000fe20000000800 */
[----:B------:R2:W-:Y:S07]  /*6a50*/  MEMBAR.ALL.CTA ;  /* 0x0000000000007992 */ /* 0x0005ee0000008000 */
[----:B--2---:R-:W2:Y:S02]  /*6a60*/  FENCE.VIEW.ASYNC.S ;  /* 0x00000000000073c6 */ /* 0x004ea40000000000 */
[----:B--2---:R-:W-:Y:S06]  /*6a70*/  BAR.SYNC.DEFER_BLOCKING 0x1, 0x80 ;  /* 0x0042000000007b1d */ /* 0x004fec0000010000 */
[----:B------:R-:W-:Y:S05]  /*6a80*/  @P0 BRA `(.L_x_117) ;  /* 0x0000000000380947 */ /* 0x000fea0003800000 */
[----:B------:R-:W-:Y:S02]  /*6a90*/  UIADD3 UR4, UPT, UPT, UR48, 0x200, URZ ;  /* 0x0000020030047890 */ /* 0x000fe4000fffe0ff */
[----:B------:R-:W-:Y:S01]  /*6aa0*/  UIADD3 UR8, UP0, UPT, UR52, 0x680, URZ ;  /* 0x0000068034087890 */ /* 0x000fe2000ff1e0ff */
[----:B------:R-:W-:Y:S01]  /*6ab0*/  UMOV UR43, UR36 ;  /* 0x00000024002b7c82 */ /* 0x000fe20008000000 */
[----:B------:R-:W-:Y:S02]  /*6ac0*/  UIADD3 UR5, UPT, UPT, UR41, 0x40, URZ ;  /* 0x0000004029057890 */ /* 0x000fe4000fffe0ff */
[----:B------:R-:W-:Y:S01]  /*6ad0*/  MOV R67, UR4 ;  /* 0x0000000400437c02 */ /* 0x000fe20008000f00 */
[----:B------:R-:W-:Y:S02]  /*6ae0*/  UIADD3.X UR9, UPT, UPT, URZ, UR53, URZ, UP0, !UPT ;  /* 0x00000035ff097290 */ /* 0x000fe400087fe4ff */
[----:B------:R-:W-:Y:S01]  /*6af0*/  UIADD3 UR4, UPT, UPT, UR48, 0xa00, URZ ;  /* 0x00000a0030047890 */ /* 0x000fe2000fffe0ff */
[----:B------:R-:W-:Y:S01]  /*6b00*/  R2UR UR40, R67 ;  /* 0x00000000432872ca */ /* 0x000fe200000e0000 */
[----:B------:R-:W-:Y:S01]  /*6b10*/  UMOV UR6, UR42 ;  /* 0x0000002a00067c82 */ /* 0x000fe20008000000 */
[----:B------:R-:W-:Y:S11]  /*6b20*/  UMOV UR7, UR36 ;  /* 0x0000002400077c82 */ /* 0x000ff60008000000 */
[----:B------:R2:W-:Y:S01]  /*6b30*/  UTMASTG.3D [UR40], [UR8] ;  /* 0x00000028080073b5 */ /* 0x0005e20008010000 */
[----:B------:R2:W-:Y:S01]  /*6b40*/  UTMASTG.3D [UR4], [UR8] ;  /* 0x00000004080073b5 */ /* 0x0005e20008010000 */
[----:B------:R0:W-:Y:S01]  /*6b50*/  UTMACMDFLUSH ;  /* 0x00000000000079b7 */ /* 0x0001e20000000000 */
[----:B--2---:R-:W-:Y:S04]  /*6b60*/  DEPBAR.LE SB0, 0x1 ;  /* 0x000080400000791a */ /* 0x004fe80000000000 */
.L_x_117:
[----:B------:R-:W-:Y:S05]  /*6b70*/  BSYNC.RECONVERGENT B0 ;  /* 0x0000000000007941 */ /* 0x000fea0003800200 */
.L_x_116:
[----:B------:R-:W-:Y:S01]  /*6b80*/  BAR.SYNC.DEFER_BLOCKING 0x1, 0x80 ;  /* 0x0042000000007b1d */ /* 0x000fe20000010000 */
[----:B------:R-:W-:Y:S01]  /*6b90*/  ISETP.NE.AND P1, PT, R78, RZ, PT ;  /* 0x000000ff4e00720c */ /* 0x000fe20003f25270 */
[----:B------:R-:W-:Y:S01]  /*6ba0*/  UISETP.NE.AND UP0, UPT, UR49, URZ, UPT ;  /* 0x000000ff3100728c */ /* 0x000fe2000bf05270 */
[----:B------:R-:W-:Y:S11]  /*6bb0*/  LEA R3, R38, UR48, 0x3 ;  /* 0x0000003026037c11 */ /* 0x000ff6000f8e18ff */
[----:B------:R-:W-:Y:S01]  /*6bc0*/  @P1 SHF.L.U32 R2, R71, 0x1f, RZ ;  /* 0x0000001f47021819 */ /* 0x000fe200000006ff */
[----:B------:R-:W-:Y:S06]  /*6bd0*/  BRA.U !UP0, `(.L_x_118) ;  /* 0x0000000108247547 */ /* 0x000fec000b800000 */
[----:B------:R-:W-:Y:S01]  /*6be0*/  IMAD.U32 R5, RZ, RZ, UR51 ;  /* 0x00000033ff057e24 */ /* 0x000fe2000f8e00ff */
[----:B------:R-:W-:Y:S01]  /*6bf0*/  MOV R0, UR37 ;  /* 0x0000002500007c02 */ /* 0x000fe20008000f00 */
[----:B------:R-:W-:Y:S03]  /*6c00*/  UIADD3 UR51, UPT, UPT, UR51, 0x1, URZ ;  /* 0x0000000133337890 */ /* 0x000fe6000fffe0ff */
[----:B------:R-:W-:Y:S01]  /*6c10*/  @P1 LEA R5, R5, UR48, 0x3 ;  /* 0x0000003005051c11 */ /* 0x000fe2000f8e18ff */
[----:B------:R-:W-:Y:S04]  /*6c20*/  UISETP.NE.AND UP0, UPT, UR51, 0x4, UPT ;  /* 0x000000043300788c */ /* 0x000fe8000bf05270 */
[----:B------:R-:W-:Y:S01]  /*6c30*/  @P1 VIADD R5, R5, 0x60 ;  /* 0x0000006005051836 */ /* 0x000fe20000000000 */
[----:B------:R-:W-:Y:S04]  /*6c40*/  USEL UR51, UR51, URZ, UP0 ;  /* 0x000000ff33337287 */ /* 0x000fe80008000000 */
[----:B------:R-:W-:Y:S04]  /*6c50*/  @P1 PRMT R0, R0, 0x654, R5 ;  /* 0x0000065400001816 */ /* 0x000fe80000000005 */
[----:B------:R2:W-:Y:S04]  /*6c60*/  @P1 SYNCS.ARRIVE.TRANS64.RED.A1T0 RZ, [R0+URZ], RZ ;  /* 0x000000ff00ff19a7 */ /* 0x0005e800081004ff */
.L_x_118:
[----:B------:R-:W3:Y:S01]  /*6c70*/  @P1 SYNCS.PHASECHK.TRANS64.TRYWAIT P0, [R3+URZ+0x40], R2 ;  /* 0x00004002030015a7 */ /* 0x000ee200080011ff */
[----:B------:R-:W-:Y:S01]  /*6c80*/  BSSY B1, `(.L_x_119) ;  /* 0x0000012000017945 */ /* 0x000fe20003800000 */
[----:B---3--:R-:W-:Y:S03]  /*6c90*/  @P1 SEL R39, RZ, 0x1, !P0 ;  /* 0x00000001ff271807 */ /* 0x008fe60004000000 */
[----:B------:R-:W-:Y:S05]  /*6ca0*/  @!P1 BRA `(.L_x_120) ;  /* 0x00000000003c9947 */ /* 0x000fea0003800000 */
[----:B------:R-:W-:Y:S01]  /*6cb0*/  ISETP.NE.AND P1, PT, R80, RZ, PT ;  /* 0x000000ff5000720c */ /* 0x000fe20003f25270 */
[----:B------:R-:W-:Y:S01]  /*6cc0*/  BSSY B0, `(.L_x_121) ;  /* 0x0000009000007945 */ /* 0x000fe20003800000 */
[----:B------:R-:W-:Y:S11]  /*6cd0*/  ISETP.NE.AND P0, PT, R39, RZ, PT ;  /* 0x000000ff2700720c */ /* 0x000ff60003f05270 */
[----:B------:R-:W-:Y:S05]  /*6ce0*/  @P1 IMAD R4, R38, 0x1000, R77 ;  /* 0x0000100026041824 */ /* 0x000fea00078e024d */
[----:B------:R-:W-:Y:S05]  /*6cf0*/  @P1 IADD3 R2, PT, PT, R4, UR48, RZ ;  /* 0x0000003004021c10 */ /* 0x000fea000fffe0ff */
[----:B------:R-:W-:Y:S01]  /*6d00*/  @P1 IMAD.IADD R2, R81, 0x1, R2 ;  /* 0x0000000151021824 */ /* 0x000fe200078e0202 */
[----:B------:R-:W-:Y:S06]  /*6d10*/  @P0 BRA `(.L_x_122) ;  /* 0x00000000000c0947 */ /* 0x000fec0003800000 */
[----:B--2---:R-:W-:Y:S04]  /*6d20*/  SHF.L.U32 R0, R71, 0x1f, RZ ;  /* 0x0000001f47007819 */ /* 0x004fe800000006ff */
[----:B------:R-:W2:Y:S02]  /*6d30*/  SYNCS.PHASECHK.TRANS64.TRYWAIT P0, [R3+URZ+0x40], R0 ;  /* 0x00004000030075a7 */ /* 0x000ea400080011ff */
[----:B--2---:R-:W-:Y:S05]  /*6d40*/  @!P0 BRA `(.L_x_123) ;  /* 0x00000028000c8947 */ /* 0x004fea0003800000 */
.L_x_122:
[----:B------:R-:W-:Y:S05]  /*6d50*/  BSYNC B0 ;  /* 0x0000000000007941 */ /* 0x000fea0003800000 */
.L_x_121:
[----:B------:R-:W-:Y:S02]  /*6d60*/  ISETP.NE.AND P0, PT, R80, RZ, PT ;  /* 0x000000ff5000720c */ /* 0x000fe40003f05270 */
[----:B------:R-:W-:Y:S11]  /*6d70*/  IADD3 R38, PT, PT, R38, 0x1, RZ ;  /* 0x0000000126267810 */ /* 0x000ff60007ffe0ff */
[----:B------:R3:W4:Y:S04]  /*6d80*/  @P0 LDS.128 R40, [R4+UR48+0x200] ;  /* 0x0002003004280984 */ /* 0x0007280008000c00 */
[----:B------:R3:W1:Y:S02]  /*6d90*/  @P0 LDS.128 R48, [R2+0x200] ;  /* 0x0002000002300984 */ /* 0x0006640000000c00 */
.L_x_120:
[----:B------:R-:W-:Y:S05]  /*6da0*/  BSYNC B1 ;  /* 0x0000000000017941 */ /* 0x000fea0003800000 */
.L_x_119:
[----:B--2---:R-:W-:Y:S05]  /*6db0*/  VIADD R3, R34, 0x10 ;  /* 0x0000001022037836 */ /* 0x004fea0000000000 */
[----:B------:R-:W-:Y:S04]  /*6dc0*/  SHF.R.U32.HI R3, RZ, 0x15, R3 ;  /* 0x00000015ff037819 */ /* 0x000fe80000011603 */
[----:B------:R-:W-:Y:S11]  /*6dd0*/  LOP3.LUT P0, RZ, R3, 0x3, R66, 0x48, !PT ;  /* 0x0000000303ff7812 */ /* 0x000ff60007804842 */
[----:B------:R-:W-:Y:S02]  /*6de0*/  @!UPT UIADD3 URZ, UPT, UPT, URZ, URZ, URZ ;  /* 0x000000fffffff290 */ /* 0x000fe4000fffe0ff */
[----:B------:R-:W-:Y:S05]  /*6df0*/  @!P0 BRA `(.L_x_124) ;  /* 0x0000000000408947 */ /* 0x000fea0003800000 */
[----:B------:R-:W2:Y:S01]  /*6e00*/  LDCU.64 UR8, c[0x4][0x70] ;  /* 0x01000e00ff0877ac */ /* 0x000ea20008000a00 */
[----:B------:R-:W-:Y:S01]  /*6e10*/  MOV R3, 0x0 ;  /* 0x0000000000037802 */ /* 0x000fe20000000f00 */
[----:B------:R-:W-:Y:S02]  /*6e20*/  HFMA2 R12, -RZ, RZ, 0, 5.9604644775390625e-08 ;  /* 0x00000001ff0c7431 */ /* 0x000fe400000001ff */
[----:B------:R-:W-:Y:S02]  /*6e30*/  IMAD.MOV.U32 R8, RZ, RZ, 0x192 ;  /* 0x00000192ff087424 */ /* 0x000fe400078e00ff */
[----:B------:R-:W-:Y:S01]  /*6e40*/  IMAD.MOV.U32 R13, RZ, RZ, RZ ;  /* 0x000000ffff0d7224 */ /* 0x000fe200078e00ff */
[----:B------:R-:W5:Y:S01]  /*6e50*/  LDCU.64 UR6, c[0x4][0x78] ;  /* 0x01000f00ff0677ac */ /* 0x000f620008000a00 */
[----:B---3--:R-:W3:Y:S01]  /*6e60*/  LDC.64 R2, c[0x4][R3] ;  /* 0x0100000003027b82 */ /* 0x008ee20000000a00 */
[----:B------:R-:W4:Y:S01]  /*6e70*/  LDCU.64 UR4, c[0x4][0x10] ;  /* 0x01000200ff0477ac */ /* 0x000f220008000a00 */
[----:B--2---:R-:W-:Y:S01]  /*6e80*/  MOV R5, UR9 ;  /* 0x0000000900057c02 */ /* 0x004fe20008000f00 */
[----:B------:R-:W-:Y:S01]  /*6e90*/  IMAD.U32 R4, RZ, RZ, UR8 ;  /* 0x00000008ff047e24 */ /* 0x000fe2000f8e00ff */
[----:B-----5:R-:W-:Y:S01]  /*6ea0*/  MOV R7, UR7 ;  /* 0x0000000700077c02 */ /* 0x020fe20008000f00 */
[----:B------:R-:W-:Y:S01]  /*6eb0*/  IMAD.U32 R6, RZ, RZ, UR6 ;  /* 0x00000006ff067e24 */ /* 0x000fe2000f8e00ff */
[----:B----4-:R-:W-:Y:S01]  /*6ec0*/  MOV R11, UR5 ;  /* 0x00000005000b7c02 */ /* 0x010fe20008000f00 */
[----:B------:R-:W-:Y:S02]  /*6ed0*/  IMAD.U32 R10, RZ, RZ, UR4 ;  /* 0x00000004ff0a7e24 */ /* 0x000fe4000f8e00ff */
[----:B------:R-:W-:Y:S07]  /*6ee0*/  LEPC R20, `(.L_x_124) ;  /* 0x000000001014794e */ /* 0x000fee0000000000 */
[----:B-1-3--:R-:W-:Y:S05]  /*6ef0*/  CALL.ABS.NOINC R2 ;  /* 0x0000000002007343 */ /* 0x00afea0003c00000 */
.L_x_124:
[----:B------:R-:W-:Y:S01]  /*6f00*/  ISETP.NE.AND P6, PT, R78, RZ, PT ;  /* 0x000000ff4e00720c */ /* 0x000fe20003fc5270 */
[----:B------:R-:W-:Y:S05]  /*6f10*/  WARPSYNC.ALL ;  /* 0x0000000000007948 */ /* 0x000fea0003800000 */
[----:B------:R-:W-:Y:S01]  /*6f20*/  R2UR UR4, R34 ;  /* 0x00000000220472ca */ /* 0x000fe200000e0000 */
[--C-:B----4-:R-:W-:Y:S01]  /*6f30*/  HADD2.F32 R20, -RZ, R40.reuse.H0_H0 ;  /* 0x20000028ff147230 */ /* 0x110fe20000004100 */
[----:B------:R-:W-:Y:S01]  /*6f40*/  ISETP.NE.AND P0, PT, R72, RZ, PT ;  /* 0x000000ff4800720c */ /* 0x000fe20003f05270 */
[----:B------:R-:W-:Y:S01]  /*6f50*/  HADD2.F32 R21, -RZ, R40.H1_H1 ;  /* 0x30000028ff157230 */ /* 0x000fe20000004100 */
[----:B------:R-:W-:Y:S01]  /*6f60*/  MOV R82, UR51 ;  /* 0x0000003300527c02 */ /* 0x000fe20008000f00 */
[--C-:B------:R-:W-:Y:S01]  /*6f70*/  HADD2.F32 R36, -RZ, R41.reuse.H1_H1 ;  /* 0x30000029ff247230 */ /* 0x100fe20000004100 */
[----:B------:R-:W-:Y:S01]  /*6f80*/  MOV R83, UR37 ;  /* 0x0000002500537c02 */ /* 0x000fe20008000f00 */
[----:B-1----:R-:W-:Y:S01]  /*6f90*/  HADD2.F32 R37, -RZ, R48.H0_H0 ;  /* 0x20000030ff257230 */ /* 0x002fe20000004100 */
[----:B------:R-:W-:Y:S01]  /*6fa0*/  @P6 LEA R82, R82, UR48, 0x3 ;  /* 0x0000003052526c11 */ /* 0x000fe2000f8e18ff */
[----:B------:R-:W-:Y:S01]  /*6fb0*/  BSSY.RECONVERGENT B0, `(.L_x_125) ;  /* 0x0000052000007945 */ /* 0x000fe20003800200 */
[----:B------:R-:W-:Y:S02]  /*6fc0*/  @P6 SHF.L.U32 R88, R71, 0x1f, RZ ;  /* 0x0000001f47586819 */ /* 0x000fe400000006ff */
[----:B------:R-:W-:Y:S01]  /*6fd0*/  @P6 IADD3 R82, PT, PT, R82, 0x60, RZ ;  /* 0x0000006052526810 */ /* 0x000fe20007ffe0ff */
[----:B---3--:R-:W1:Y:S03]  /*6fe0*/  LDTM.x16 R4, tmem[UR4+0x10] ;  /* 0x00001004000479ee */ /* 0x008e660008240000 */
[----:B------:R-:W-:Y:S02]  /*6ff0*/  @P6 PRMT R82, R83, 0x654, R82 ;  /* 0x0000065453526816 */ /* 0x000fe40000000052 */
[----:B------:R-:W-:Y:S01]  /*7000*/  LEA R83, R38, UR48, 0x3 ;  /* 0x0000003026537c11 */ /* 0x000fe2000f8e18ff */
[C---:B-1----:R-:W-:Y:S01]  /*7010*/  FMUL R0, R32.reuse, R4 ;  /* 0x0000000420007220 */ /* 0x042fe20000400000 */
[C---:B------:R-:W-:Y:S01]  /*7020*/  FMUL R2, R32.reuse, R5 ;  /* 0x0000000520027220 */ /* 0x040fe20000400000 */
[C---:B------:R-:W-:Y:S01]  /*7030*/  FMUL R3, R32.reuse, R6 ;  /* 0x0000000620037220 */ /* 0x040fe20000400000 */
[C---:B------:R-:W-:Y:S01]  /*7040*/  FMUL R7, R32.reuse, R7 ;  /* 0x0000000720077220 */ /* 0x040fe20000400000 */
[C---:B------:R-:W-:Y:S01]  /*7050*/  FFMA R0, R35.reuse, R20, R0 ;  /* 0x0000001423007223 */ /* 0x040fe20000000000 */
[----:B------:R-:W-:Y:S02]  /*7060*/  HADD2.F32 R20, -RZ, R41.H0_H0 ;  /* 0x20000029ff147230 */ /* 0x000fe40000004100 */
[C---:B------:R-:W-:Y:S01]  /*7070*/  FFMA R2, R35.reuse, R21, R2 ;  /* 0x0000001523027223 */ /* 0x040fe20000000002 */
[C---:B------:R-:W-:Y:S01]  /*7080*/  FMUL R4, R32.reuse, R8 ;  /* 0x0000000820047220 */ /* 0x040fe20000400000 */
[C---:B------:R-:W-:Y:S01]  /*7090*/  FMUL R5, R32.reuse, R9 ;  /* 0x0000000920057220 */ /* 0x040fe20000400000 */
[--C-:B------:R-:W-:Y:S02]  /*70a0*/  HADD2.F32 R21, -RZ, R43.reuse.H0_H0 ;  /* 0x2000002bff157230 */ /* 0x100fe40000004100 */
[C---:B------:R-:W-:Y:S01]  /*70b0*/  FFMA R3, R35.reuse, R20, R3 ;  /* 0x0000001423037223 */ /* 0x040fe20000000003 */
[--C-:B------:R-:W-:Y:S02]  /*70c0*/  HADD2.F32 R20, -RZ, R42.reuse.H0_H0 ;  /* 0x2000002aff147230 */ /* 0x100fe40000004100 */
[C---:B------:R-:W-:Y:S01]  /*70d0*/  FFMA R7, R35.reuse, R36, R7 ;  /* 0x0000002423077223 */ /* 0x040fe20000000007 */
[C---:B------:R-:W-:Y:S01]  /*70e0*/  FMUL R6, R32.reuse, R10 ;  /* 0x0000000a20067220 */ /* 0x040fe20000400000 */
[----:B------:R-:W-:Y:S02]  /*70f0*/  HADD2.F32 R36, -RZ, R43.H1_H1 ;  /* 0x3000002bff247230 */ /* 0x000fe40000004100 */
[C---:B------:R-:W-:Y:S01]  /*7100*/  FMUL R11, R32.reuse, R11 ;  /* 0x0000000b200b7220 */ /* 0x040fe20000400000 */
[C---:B------:R-:W-:Y:S01]  /*7110*/  FFMA R4, R35.reuse, R20, R4 ;  /* 0x0000001423047223 */ /* 0x040fe20000000004 */
[----:B------:R-:W-:Y:S02]  /*7120*/  HADD2.F32 R20, -RZ, R42.H1_H1 ;  /* 0x3000002aff147230 */ /* 0x000fe40000004100 */
[C---:B------:R-:W-:Y:S01]  /*7130*/  FMUL R8, R32.reuse, R12 ;  /* 0x0000000c20087220 */ /* 0x040fe20000400000 */
[C---:B------:R-:W-:Y:S01]  /*7140*/  FMUL R9, R32.reuse, R13 ;  /* 0x0000000d20097220 */ /* 0x040fe20000400000 */
[C---:B------:R-:W-:Y:S01]  /*7150*/  FMUL R10, R32.reuse, R14 ;  /* 0x0000000e200a7220 */ /* 0x040fe20000400000 */
[C---:B------:R-:W-:Y:S01]  /*7160*/  FMUL R15, R32.reuse, R15 ;  /* 0x0000000f200f7220 */ /* 0x040fe20000400000 */
[C---:B------:R-:W-:Y:S01]  /*7170*/  FFMA R5, R35.reuse, R20, R5 ;  /* 0x0000001423057223 */ /* 0x040fe20000000005 */
[----:B------:R-:W-:Y:S02]  /*7180*/  HADD2.F32 R20, -RZ, R48.H1_H1 ;  /* 0x30000030ff147230 */ /* 0x000fe40000004100 */
[C---:B------:R-:W-:Y:S01]  /*7190*/  FFMA R6, R35.reuse, R21, R6 ;  /* 0x0000001523067223 */ /* 0x040fe20000000006 */
[C---:B------:R-:W-:Y:S01]  /*71a0*/  FFMA R11, R35.reuse, R36, R11 ;  /* 0x00000024230b7223 */ /* 0x040fe2000000000b */
[C---:B------:R-:W-:Y:S01]  /*71b0*/  FFMA R8, R35.reuse, R37, R8 ;  /* 0x0000002523087223 */ /* 0x040fe20000000008 */
[--C-:B------:R-:W-:Y:S02]  /*71c0*/  HADD2.F32 R21, -RZ, R49.reuse.H0_H0 ;  /* 0x20000031ff157230 */ /* 0x100fe40000004100 */
[C---:B------:R-:W-:Y:S01]  /*71d0*/  FFMA R9, R35.reuse, R20, R9 ;  /* 0x0000001423097223 */ /* 0x040fe20000000009 */
[----:B------:R-:W-:Y:S02]  /*71e0*/  HADD2.F32 R20, -RZ, R49.H1_H1 ;  /* 0x30000031ff147230 */ /* 0x000fe40000004100 */
[C---:B------:R-:W-:Y:S01]  /*71f0*/  FMUL R12, R32.reuse, R16 ;  /* 0x00000010200c7220 */ /* 0x040fe20000400000 */
[C---:B------:R-:W-:Y:S01]  /*7200*/  FMUL R13, R32.reuse, R17 ;  /* 0x00000011200d7220 */ /* 0x040fe20000400000 */
[C---:B------:R-:W-:Y:S01]  /*7210*/  FFMA R10, R35.reuse, R21, R10 ;  /* 0x00000015230a7223 */ /* 0x040fe2000000000a */
[--C-:B------:R-:W-:Y:S02]  /*7220*/  HADD2.F32 R21, -RZ, R50.reuse.H0_H0 ;  /* 0x20000032ff157230 */ /* 0x100fe40000004100 */
[C---:B------:R-:W-:Y:S01]  /*7230*/  FFMA R15, R35.reuse, R20, R15 ;  /* 0x00000014230f7223 */ /* 0x040fe2000000000f */
[----:B------:R-:W-:Y:S02]  /*7240*/  HADD2.F32 R20, -RZ, R50.H1_H1 ;  /* 0x30000032ff147230 */ /* 0x000fe40000004100 */
[C---:B------:R-:W-:Y:S01]  /*7250*/  FMUL R14, R32.reuse, R18 ;  /* 0x00000012200e7220 */ /* 0x040fe20000400000 */
[--C-:B------:R-:W-:Y:S02]  /*7260*/  HADD2.F32 R37, -RZ, R51.reuse.H0_H0 ;  /* 0x20000033ff257230 */ /* 0x100fe40000004100 */
[----:B------:R-:W-:Y:S01]  /*7270*/  FMUL R19, R32, R19 ;  /* 0x0000001320137220 */ /* 0x000fe20000400000 */
[----:B------:R-:W-:Y:S01]  /*7280*/  HADD2.F32 R36, -RZ, R51.H1_H1 ;  /* 0x30000033ff247230 */ /* 0x000fe20000004100 */
        /* <DEDUP_REMOVED lines=22> */
[----:B------:R-:W-:Y:S02]  /*73f0*/  UIADD3 UR12, UP0, UPT, UR52, 0x680, URZ ;  /* 0x00000680340c7890 */ /* 0x000fe4000ff1e0ff */
[----:B------:R-:W-:Y:S02]  /*7400*/  UIADD3 UR9, UPT, UPT, UR41, 0x10, URZ ;  /* 0x0000001029097890 */ /* 0x000fe4000fffe0ff */
[----:B------:R-:W-:Y:S02]  /*7410*/  UIADD3 UR8, UPT, UPT, UR48, 0x1200, URZ ;  /* 0x0000120030087890 */ /* 0x000fe4000fffe0ff */
[----:B------:R-:W-:Y:S01]  /*7420*/  UIADD3.X UR13, UPT, UPT, URZ, UR53, URZ, UP0, !UPT ;  /* 0x00000035ff0d7290 */ /* 0x000fe200087fe4ff */
[----:B------:R-:W-:Y:S01]  /*7430*/  UMOV UR10, UR42 ;  /* 0x0000002a000a7c82 */ /* 0x000fe20008000000 */
[----:B------:R-:W-:Y:S01]  /*7440*/  UMOV UR11, UR36 ;  /* 0x00000024000b7c82 */ /* 0x000fe20008000000 */
[----:B------:R-:W-:Y:S02]  /*7450*/  UIADD3 UR5, UPT, UPT, UR41, 0x50, URZ ;  /* 0x0000005029057890 */ /* 0x000fe4000fffe0ff */
[----:B------:R-:W-:Y:S01]  /*7460*/  UIADD3 UR4, UPT, UPT, UR48, 0x1a00, URZ ;  /* 0x00001a0030047890 */ /* 0x000fe2000fffe0ff */
[----:B------:R-:W-:Y:S03]  /*7470*/  UMOV UR6, UR42 ;  /* 0x0000002a00067c82 */ /* 0x000fe60008000000 */
[----:B------:R2:W-:Y:S01]  /*7480*/  UTMASTG.3D [UR8], [UR12] ;  /* 0x000000080c0073b5 */ /* 0x0005e20008010000 */
[----:B------:R-:W-:Y:S04]  /*7490*/  UMOV UR7, UR36 ;  /* 0x0000002400077c82 */ /* 0x000fe80008000000 */
[----:B------:R2:W-:Y:S01]  /*74a0*/  UTMASTG.3D [UR4], [UR12] ;  /* 0x000000040c0073b5 */ /* 0x0005e20008010000 */
[----:B------:R0:W-:Y:S01]  /*74b0*/  UTMACMDFLUSH ;  /* 0x00000000000079b7 */ /* 0x0001e20000000000 */
[----:B--2---:R-:W-:Y:S04]  /*74c0*/  DEPBAR.LE SB0, 0x1 ;  /* 0x000080400000791a */ /* 0x004fe80000000000 */
.L_x_126:
[----:B------:R-:W-:Y:S05]  /*74d0*/  BSYNC.RECONVERGENT B0 ;  /* 0x0000000000007941 */ /* 0x000fea0003800200 */
.L_x_125:
[----:B------:R-:W-:Y:S01]  /*74e0*/  BAR.SYNC.DEFER_BLOCKING 0x1, 0x80 ;  /* 0x0042000000007b1d */ /* 0x000fe20000010000 */
[----:B------:R-:W-:Y:S04]  /*74f0*/  UIADD3 UR40, UPT, UPT, UR51, 0x1, URZ ;  /* 0x0000000133287890 */ /* 0x000fe8000fffe0ff */
[----:B------:R-:W-:Y:S04]  /*7500*/  UISETP.NE.AND UP0, UPT, UR40, 0x4, UPT ;  /* 0x000000042800788c */ /* 0x000fe8000bf05270 */
[----:B------:R-:W-:Y:S01]  /*7510*/  USEL UR40, UR40, URZ, UP0 ;  /* 0x000000ff28287287 */ /* 0x000fe20008000000 */
[----:B------:R2:W-:Y:S01]  /*7520*/  @P6 SYNCS.ARRIVE.TRANS64.RED.A1T0 RZ, [R82+URZ], RZ ;  /* 0x000000ff52ff69a7 */ /* 0x0005e200081004ff */
[----:B------:R-:W-:Y:S01]  /*7530*/  BSSY B1, `(.L_x_127) ;  /* 0x0000013000017945 */ /* 0x000fe20003800000 */
[----:B------:R-:W3:Y:S02]  /*7540*/  @P6 SYNCS.PHASECHK.TRANS64.TRYWAIT P0, [R83+URZ+0x40], R88 ;  /* 0x00004058530065a7 */ /* 0x000ee400080011ff */
[----:B---3--:R-:W-:Y:S01]  /*7550*/  @P6 SEL R39, RZ, 0x1, !P0 ;  /* 0x00000001ff276807 */ /* 0x008fe20004000000 */
[----:B--2---:R-:W-:Y:S06]  /*7560*/  @!P6 BRA `(.L_x_128) ;  /* 0x00000000003ce947 */ /* 0x004fec0003800000 */
[----:B------:R-:W-:Y:S01]  /*7570*/  ISETP.NE.AND P1, PT, R80, RZ, PT ;  /* 0x000000ff5000720c */ /* 0x000fe20003f25270 */
[----:B------:R-:W-:Y:S01]  /*7580*/  BSSY B0, `(.L_x_129) ;  /* 0x0000009000007945 */ /* 0x000fe20003800000 */
[----:B------:R-:W-:Y:S11]  /*7590*/  ISETP.NE.AND P0, PT, R39, RZ, PT ;  /* 0x000000ff2700720c */ /* 0x000ff60003f05270 */
[----:B------:R-:W-:Y:S05]  /*75a0*/  @P1 IMAD R2, R38, 0x1000, R77 ;  /* 0x0000100026021824 */ /* 0x000fea00078e024d */
[----:B------:R-:W-:Y:S05]  /*75b0*/  @P1 IADD3 R0, PT, PT, R2, UR48, RZ ;  /* 0x0000003002001c10 */ /* 0x000fea000fffe0ff */
[----:B------:R-:W-:Y:S01]  /*75c0*/  @P1 IMAD.IADD R0, R81, 0x1, R0 ;  /* 0x0000000151001824 */ /* 0x000fe200078e0200 */
[----:B------:R-:W-:Y:S06]  /*75d0*/  @P0 BRA `(.L_x_130) ;  /* 0x00000000000c0947 */ /* 0x000fec0003800000 */
[----:B------:R-:W-:Y:S04]  /*75e0*/  SHF.L.U32 R4, R71, 0x1f, RZ ;  /* 0x0000001f47047819 */ /* 0x000fe800000006ff */
[----:B------:R-:W2:Y:S02]  /*75f0*/  SYNCS.PHASECHK.TRANS64.TRYWAIT P0, [R83+URZ+0x40], R4 ;  /* 0x00004004530075a7 */ /* 0x000ea400080011ff */
[----:B--2---:R-:W-:Y:S05]  /*7600*/  @!P0 BRA `(.L_x_131) ;  /* 0x0000001c00f08947 */ /* 0x004fea0003800000 */
.L_x_130:
[----:B------:R-:W-:Y:S05]  /*7610*/  BSYNC B0 ;  /* 0x0000000000007941 */ /* 0x000fea0003800000 */
.L_x_129:
[----:B------:R-:W-:Y:S02]  /*7620*/  ISETP.NE.AND P0, PT, R80, RZ, PT ;  /* 0x000000ff5000720c */ /* 0x000fe40003f05270 */
[----:B------:R-:W-:Y:S11]  /*7630*/  IADD3 R38, PT, PT, R38, 0x1, RZ ;  /* 0x0000000126267810 */ /* 0x000ff60007ffe0ff */
[----:B------:R3:W4:Y:S04]  /*7640*/  @P0 LDS.128 R40, [R2+UR48+0x200] ;  /* 0x0002003002280984 */ /* 0x0007280008000c00 */
[----:B------:R3:W1:Y:S02]  /*7650*/  @P0 LDS.128 R48, [R0+0x200] ;  /* 0x0002000000300984 */ /* 0x0006640000000c00 */
.L_x_128:
[----:B------:R-:W-:Y:S05]  /*7660*/  BSYNC B1 ;  /* 0x0000000000017941 */ /* 0x000fea0003800000 */
.L_x_127:
[----:B------:R-:W-:Y:S05]  /*7670*/  VIADD R3, R34, 0x20 ;  /* 0x0000002022037836 */ /* 0x000fea0000000000 */
[----:B------:R-:W-:Y:S04]  /*7680*/  SHF.R.U32.HI R3, RZ, 0x15, R3 ;  /* 0x00000015ff037819 */ /* 0x000fe80000011603 */
[----:B------:R-:W-:Y:S11]  /*7690*/  LOP3.LUT P0, RZ, R3, 0x3, R66, 0x48, !PT ;  /* 0x0000000303ff7812 */ /* 0x000ff60007804842 */
[----:B------:R-:W-:Y:S02]  /*76a0*/  @!UPT UIADD3 URZ, UPT, UPT, URZ, URZ, URZ ;  /* 0x000000fffffff290 */ /* 0x000fe4000fffe0ff */
[----:B------:R-:W-:Y:S05]  /*76b0*/  @!P0 BRA `(.L_x_132) ;  /* 0x0000000000408947 */ /* 0x000fea0003800000 */
[----:B------:R-:W5:Y:S01]  /*76c0*/  LDCU.64 UR8, c[0x4][0x70] ;  /* 0x01000e00ff0877ac */ /* 0x000f620008000a00 */
[----:B------:R-:W-:Y:S01]  /*76d0*/  MOV R3, 0x0 ;  /* 0x0000000000037802 */ /* 0x000fe20000000f00 */
[----:B------:R-:W-:Y:S02]  /*76e0*/  HFMA2 R12, -RZ, RZ, 0, 5.9604644775390625e-08 ;  /* 0x00000001ff0c7431 */ /* 0x000fe400000001ff */
[----:B------:R-:W-:Y:S02]  /*76f0*/  IMAD.MOV.U32 R8, RZ, RZ, 0x192 ;  /* 0x00000192ff087424 */ /* 0x000fe400078e00ff */
[----:B------:R-:W-:Y:S01]  /*7700*/  IMAD.MOV.U32 R13, RZ, RZ, RZ ;  /* 0x000000ffff0d7224 */ /* 0x000fe200078e00ff */
[----:B------:R-:W4:Y:S01]  /*7710*/  LDCU.64 UR6, c[0x4][0x78] ;  /* 0x01000f00ff0677ac */ /* 0x000f220008000a00 */
[----:B---3--:R-:W3:Y:S01]  /*7720*/  LDC.64 R2, c[0x4][R3] ;  /* 0x0100000003027b82 */ /* 0x008ee20000000a00 */
[----:B------:R-:W1:Y:S01]  /*7730*/  LDCU.64 UR4, c[0x4][0x10] ;  /* 0x01000200ff0477ac */ /* 0x000e620008000a00 */
[----:B-----5:R-:W-:Y:S01]  /*7740*/  MOV R5, UR9 ;  /* 0x0000000900057c02 */ /* 0x020fe20008000f00 */
[----:B--2---:R-:W-:Y:S01]  /*7750*/  IMAD.U32 R4, RZ, RZ, UR8 ;  /* 0x00000008ff047e24 */ /* 0x004fe2000f8e00ff */
[----:B----4-:R-:W-:Y:S01]  /*7760*/  MOV R7, UR7 ;  /* 0x0000000700077c02 */ /* 0x010fe20008000f00 */
[----:B------:R-:W-:Y:S01]  /*7770*/  IMAD.U32 R6, RZ, RZ, UR6 ;  /* 0x00000006ff067e24 */ /* 0x000fe2000f8e00ff */
[----:B-1----:R-:W-:Y:S01]  /*7780*/  MOV R11, UR5 ;  /* 0x00000005000b7c02 */ /* 0x002fe20008000f00 */
[----:B------:R-:W-:Y:S02]  /*7790*/  IMAD.U32 R10, RZ, RZ, UR4 ;  /* 0x00000004ff0a7e24 */ /* 0x000fe4000f8e00ff */
[----:B------:R-:W-:Y:S07]  /*77a0*/  LEPC R20, `(.L_x_132) ;  /* 0x000000001014794e */ /* 0x000fee0000000000 */
[----:B---3--:R-:W-:Y:S05]  /*77b0*/  CALL.ABS.NOINC R2 ;  /* 0x0000000002007343 */ /* 0x008fea0003c00000 */
.L_x_132:
        /* <DEDUP_REMOVED lines=8> */
[----:B--2---:R-:W-:Y:S01]  /*7840*/  MOV R83, UR37 ;  /* 0x0000002500537c02 */ /* 0x004fe20008000f00 */
[----:B-1----:R-:W-:Y:S01]  /*7850*/  HADD2.F32 R37, -RZ, R48.H0_H0 ;  /* 0x20000030ff257230 */ /* 0x002fe20000004100 */
[----:B------:R-:W-:Y:S01]  /*7860*/  @P6 LEA R82, R82, UR48, 0x3 ;  /* 0x0000003052526c11 */ /* 0x000fe2000f8e18ff */
[----:B------:R-:W-:Y:S01]  /*7870*/  BSSY.RECONVERGENT B0, `(.L_x_133) ;  /* 0x0000052000007945 */ /* 0x000fe20003800200 */
[----:B------:R-:W-:Y:S02]  /*7880*/  LEA R88, R38, UR48, 0x3 ;  /* 0x0000003026587c11 */ /* 0x000fe4000f8e18ff */
[----:B------:R-:W-:Y:S01]  /*7890*/  @P6 IADD3 R82, PT, PT, R82, 0x60, RZ ;  /* 0x0000006052526810 */ /* 0x000fe20007ffe0ff */
[----:B------:R-:W3:Y:S03]  /*78a0*/  LDTM.x16 R4, tmem[UR4+0x20] ;  /* 0x00002004000479ee */ /* 0x000ee60008240000 */
[----:B------:R-:W-:Y:S02]  /*78b0*/  @P6 PRMT R82, R83, 0x654, R82 ;  /* 0x0000065453526816 */ /* 0x000fe40000000052 */
[----:B------:R-:W-:Y:S01]  /*78c0*/  @P6 SHF.L.U32 R83, R71, 0x1f, RZ ;  /* 0x0000001f47536819 */ /* 0x000fe200000006ff */
[C---:B---3--:R-:W-:Y:S01]  /*78d0*/  FMUL R0, R32.reuse, R4 ;  /* 0x0000000420007220 */ /* 0x048fe20000400000 */
        /* <DEDUP_REMOVED lines=75> */
.L_x_134:
[----:B------:R-:W-:Y:S05]  /*7d90*/  BSYNC.RECONVERGENT B0 ;  /* 0x0000000000007941 */ /* 0x000fea0003800200 */
.L_x_133:
        /* <DEDUP_REMOVED lines=19> */
.L_x_138:
[----:B------:R-:W-:Y:S05]  /*7ed0*/  BSYNC B0 ;  /* 0x0000000000007941 */ /* 0x000fea0003800000 */
.L_x_137:
[----:B------:R-:W-:Y:S11]  /*7ee0*/  ISETP.NE.AND P0, PT, R80, RZ, PT ;  /* 0x000000ff5000720c */ /* 0x000ff60003f05270 */
[----:B------:R-:W-:Y:S02]  /*7ef0*/  @!UPT UIADD3 URZ, UPT, UPT, URZ, URZ, URZ ;  /* 0x000000fffffff290 */ /* 0x000fe4000fffe0ff */
[----:B------:R3:W4:Y:S04]  /*7f00*/  @P0 LDS.128 R40, [R38+UR48+0x200] ;  /* 0x0002003026280984 */ /* 0x0007280008000c00 */
[----:B------:R3:W1:Y:S02]  /*7f10*/  @P0 LDS.128 R48, [R81+0x200] ;  /* 0x0002000051300984 */ /* 0x0006640000000c00 */
.L_x_136:
[----:B------:R-:W-:Y:S05]  /*7f20*/  BSYNC B1 ;  /* 0x0000000000017941 */ /* 0x000fea0003800000 */
.L_x_135:
        /* <DEDUP_REMOVED lines=11> */
[----:B------:R-:W1:Y:S01]  /*7fe0*/  LDC.64 R2, c[0x4][R3] ;  /* 0x0100000003027b82 */ /* 0x000e620000000a00 */
[----:B------:R-:W3:Y:S01]  /*7ff0*/  LDCU.64 UR4, c[0x4][0x10] ;  /* 0x01000200ff0477ac */ /* 0x000ee20008000a00 */
[----:B--2---:R-:W-:Y:S01]  /*8000*/  MOV R5, UR9 ;  /* 0x0000000900057c02 */ /* 0x004fe20008000f00 */
[----:B------:R-:W-:Y:S01]  /*8010*/  IMAD.U32 R4, RZ, RZ, UR8 ;  /* 0x00000008ff047e24 */ /* 0x000fe2000f8e00ff */
[----:B-----5:R-:W-:Y:S01]  /*8020*/  MOV R7, UR7 ;  /* 0x0000000700077c02 */ /* 0x020fe20008000f00 */
[----:B------:R-:W-:Y:S01]  /*8030*/  IMAD.U32 R6, RZ, RZ, UR6 ;  /* 0x00000006ff067e24 */ /* 0x000fe2000f8e00ff */
[----:B---3--:R-:W-:Y:S01]  /*8040*/  MOV R11, UR5 ;  /* 0x00000005000b7c02 */ /* 0x008fe20008000f00 */
[----:B------:R-:W-:Y:S02]  /*8050*/  IMAD.U32 R10, RZ, RZ, UR4 ;  /* 0x00000004ff0a7e24 */ /* 0x000fe4000f8e00ff */
[----:B------:R-:W-:Y:S07]  /*8060*/  LEPC R20, `(.L_x_140) ;  /* 0x000000001014794e */ /* 0x000fee0000000000 */
[----:B-1--4-:R-:W-:Y:S05]  /*8070*/  CALL.ABS.NOINC R2 ;  /* 0x0000000002007343 */ /* 0x012fea0003c00000 */
.L_x_140:
[----:B------:R-:W-:Y:S01]  /*8080*/  ISETP.NE.AND P0, PT, R72, RZ, PT ;  /* 0x000000ff4800720c */ /* 0x000fe20003f05270 */
[----:B------:R-:W-:Y:S05]  /*8090*/  WARPSYNC.ALL ;  /* 0x0000000000007948 */ /* 0x000fea0003800000 */
[----:B------:R-:W-:Y:S01]  /*80a0*/  R2UR UR4, R34 ;  /* 0x00000000220472ca */ /* 0x000fe200000e0000 */
[--C-:B----4-:R-:W-:Y:S01]  /*80b0*/  HADD2.F32 R20, -RZ, R40.reuse.H0_H0 ;  /* 0x20000028ff147230 */ /* 0x110fe20000004100 */
[----:B------:R-:W-:Y:S01]  /*80c0*/  IADD3 R74, PT, PT, R74, 0xd0, RZ ;  /* 0x000000d04a4a7810 */ /* 0x000fe20007ffe0ff */
[----:B------:R-:W-:Y:S01]  /*80d0*/  HADD2.F32 R36, -RZ, R40.H1_H1 ;  /* 0x30000028ff247230 */ /* 0x000fe20000004100 */
[----:B------:R-:W-:Y:S01]  /*80e0*/  BSSY.RECONVERGENT B0, `(.L_x_141) ;  /* 0x0000053000007945 */ /* 0x000fe20003800200 */
[--C-:B------:R-:W-:Y:S01]  /*80f0*/  HADD2.F32 R21, -RZ, R41.reuse.H0_H0 ;  /* 0x20000029ff157230 */ /* 0x100fe20000004100 */
[----:B------:R-:W-:Y:S01]  /*8100*/  LOP3.LUT R74, R74, 0xfefffff8, RZ, 0xc0, !PT ;  /* 0xfefffff84a4a7812 */ /* 0x000fe200078ec0ff */
[----:B---3--:R-:W-:Y:S02]  /*8110*/  HADD2.F32 R38, -RZ, R41.H1_H1 ;  /* 0x30000029ff267230 */ /* 0x008fe40000004100 */
[--C-:B------:R-:W-:Y:S02]  /*8120*/  HADD2.F32 R37, -RZ, R42.reuse.H0_H0 ;  /* 0x2000002aff257230 */ /* 0x100fe40000004100 */
[----:B------:R-:W-:Y:S02]  /*8130*/  HADD2.F32 R40, -RZ, R42.H1_H1 ;  /* 0x3000002aff287230 */ /* 0x000fe40000004100 */
[----:B------:R-:W2:Y:S01]  /*8140*/  LDTM.x16 R4, tmem[UR4+0x30] ;  /* 0x00003004000479ee */ /* 0x000ea20008240000 */
[----:B------:R-:W-:Y:S01]  /*8150*/  NOP ;  /* 0x0000000000007918 */ /* 0x000fe20000000000 */
[----:B--2---:R2:W-:Y:S01]  /*8160*/  SYNCS.ARRIVE.TRANS64.RED.A1T0 RZ, [R74+URZ], RZ ;  /* 0x000000ff4aff79a7 */ /* 0x0045e200081004ff */
[--C-:B------:R-:W-:Y:S02]  /*8170*/  HADD2.F32 R39, -RZ, R43.reuse.H0_H0 ;  /* 0x2000002bff277230 */ /* 0x100fe40000004100 */
[----:B------:R-:W-:Y:S02]  /*8180*/  HADD2.F32 R42, -RZ, R43.H1_H1 ;  /* 0x3000002bff2a7230 */ /* 0x000fe40000004100 */
[--C-:B-1----:R-:W-:Y:S02]  /*8190*/  HADD2.F32 R41, -RZ, R48.reuse.H0_H0 ;  /* 0x20000030ff297230 */ /* 0x102fe40000004100 */
[----:B------:R-:W-:Y:S02]  /*81a0*/  HADD2.F32 R43, -RZ, R48.H1_H1 ;  /* 0x30000030ff2b7230 */ /* 0x000fe40000004100 */
[--C-:B------:R-:W-:Y:S02]  /*81b0*/  HADD2.F32 R44, -RZ, R49.reuse.H0_H0 ;  /* 0x20000031ff2c7230 */ /* 0x100fe40000004100 */
[----:B------:R-:W-:Y:S02]  /*81c0*/  HADD2.F32 R46, -RZ, R49.H1_H1 ;  /* 0x30000031ff2e7230 */ /* 0x000fe40000004100 */
[--C-:B------:R-:W-:Y:S02]  /*81d0*/  HADD2.F32 R45, -RZ, R50.reuse.H0_H0 ;  /* 0x20000032ff2d7230 */ /* 0x100fe40000004100 */
[----:B------:R-:W-:Y:S02]  /*81e0*/  HADD2.F32 R48, -RZ, R50.H1_H1 ;  /* 0x30000032ff307230 */ /* 0x000fe40000004100 */
[--C-:B------:R-:W-:Y:S02]  /*81f0*/  HADD2.F32 R47, -RZ, R51.reuse.H0_H0 ;  /* 0x20000033ff2f7230 */ /* 0x100fe40000004100 */
[----:B------:R-:W-:Y:S02]  /*8200*/  HADD2.F32 R50, -RZ, R51.H1_H1 ;  /* 0x30000033ff327230 */ /* 0x000fe40000004100 */
[C---:B------:R-:W-:Y:S01]  /*8210*/  FMUL R4, R32.reuse, R4 ;  /* 0x0000000420047220 */ /* 0x040fe20000400000 */
[C---:B------:R-:W-:Y:S01]  /*8220*/  FMUL R5, R32.reuse, R5 ;  /* 0x0000000520057220 */ /* 0x040fe20000400000 */
[C---:B------:R-:W-:Y:S01]  /*8230*/  FMUL R6, R32.reuse, R6 ;  /* 0x0000000620067220 */ /* 0x040fe20000400000 */
[C---:B------:R-:W-:Y:S01]  /*8240*/  FMUL R7, R32.reuse, R7 ;  /* 0x0000000720077220 */ /* 0x040fe20000400000 */
[C---:B------:R-:W-:Y:S01]  /*8250*/  FFMA R4, R35.reuse, R20, R4 ;  /* 0x0000001423047223 */ /* 0x040fe20000000004 */
        /* <DEDUP_REMOVED lines=21> */
[----:B------:R-:W-:Y:S01]  /*83b0*/  FFMA R15, R35, R46, R15 ;  /* 0x0000002e230f7223 */ /* 0x000fe2000000000f */
        /* <DEDUP_REMOVED lines=20> */
[----:B-1----:R-:W1:Y:S02]  /*8500*/  FENCE.VIEW.ASYNC.S ;  /* 0x00000000000073c6 */ /* 0x002e640000000000 */
[----:B-1----:R-:W-:Y:S06]  /*8510*/  BAR.SYNC.DEFER_BLOCKING 0x1, 0x80 ;  /* 0x0042000000007b1d */ /* 0x002fec0000010000 */
        /* <DEDUP_REMOVED lines=14> */
[----:B-1----:R-:W-:Y:S04]  /*8600*/  DEPBAR.LE SB0, 0x1 ;  /* 0x000080400000791a */ /* 0x002fe80000000000 */
.L_x_142:
[----:B------:R-:W-:Y:S05]  /*8610*/  BSYNC.RECONVERGENT B0 ;  /* 0x0000000000007941 */ /* 0x000fea0003800200 */
.L_x_141:
[----:B------:R-:W-:Y:S01]  /*8620*/  BAR.SYNC.DEFER_BLOCKING 0x1, 0x80 ;  /* 0x0042000000007b1d */ /* 0x000fe20000010000 */
[----:B------:R-:W-:Y:S01]  /*8630*/  UISETP.NE.AND UP0, UPT, UR49, -0x4, UPT ;  /* 0xfffffffc3100788c */ /* 0x000fe2000bf05270 */
[----:B------:R-:W-:Y:S08]  /*8640*/  IADD3 R0, PT, PT, R30, 0x1, RZ ;  /* 0x000000011e007810 */ /* 0x000ff00007ffe0ff */
[----:B------:R-:W-:Y:S05]  /*8650*/  BRA.U !UP0, `(.L_x_143) ;  /* 0x0000000108287547 */ /* 0x000fea000b800000 */
[----:B------:R-:W-:Y:S01]  /*8660*/  ISETP.NE.AND P0, PT, R78, RZ, PT ;  /* 0x000000ff4e00720c */ /* 0x000fe20003f05270 */
[----:B------:R-:W-:Y:S01]  /*8670*/  IMAD.U32 R3, RZ, RZ, UR51 ;  /* 0x00000033ff037e24 */ /* 0x000fe2000f8e00ff */
[----:B------:R-:W-:Y:S01]  /*8680*/  UIADD3 UR51, UPT, UPT, UR51, 0x1, URZ ;  /* 0x0000000133337890 */ /* 0x000fe2000fffe0ff */
[----:B------:R-:W-:Y:S03]  /*8690*/  IMAD.U32 R2, RZ, RZ, UR37 ;  /* 0x00000025ff027e24 */ /* 0x000fe6000f8e00ff */
[----:B------:R-:W-:Y:S04]  /*86a0*/  UISETP.NE.AND UP0, UPT, UR51, 0x4, UPT ;  /* 0x000000043300788c */ /* 0x000fe8000bf05270 */
[----:B------:R-:W-:Y:S03]  /*86b0*/  USEL UR51, UR51, URZ, UP0 ;  /* 0x000000ff33337287 */ /* 0x000fe60008000000 */
[----:B------:R-:W-:Y:S05]  /*86c0*/  @P0 LEA R3, R3, UR48, 0x3 ;  /* 0x0000003003030c11 */ /* 0x000fea000f8e18ff */
[----:B------:R-:W-:Y:S05]  /*86d0*/  @P0 VIADD R3, R3, 0x60 ;  /* 0x0000006003030836 */ /* 0x000fea0000000000 */
[----:B------:R-:W-:Y:S04]  /*86e0*/  @P0 PRMT R2, R2, 0x654, R3 ;  /* 0x0000065402020816 */ /* 0x000fe80000000003 */
[----:B------:R1:W-:Y:S03]  /*86f0*/  @P0 SYNCS.ARRIVE.TRANS64.RED.A1T0 RZ, [R2+URZ], RZ ;  /* 0x000000ff02ff09a7 */ /* 0x0003e600081004ff */
.L_x_143:
[----:B------:R-:W-:Y:S01]  /*8700*/  ISETP.NE.AND P2, PT, R73, RZ, PT ;  /* 0x000000ff4900720c */ /* 0x000fe20003f45270 */
[----:B------:R-:W-:Y:S01]  /*8710*/  UIADD3 UR49, UPT, UPT, UR49, 0x4, URZ ;  /* 0x0000000431317890 */ /* 0x000fe2000fffe0ff */
[----:B------:R-:W-:Y:S01]  /*8720*/  ISETP.NE.AND P0, PT, R76, 0x2, PT ;  /* 0x000000024c00780c */ /* 0x000fe20003f05270 */
[----:B------:R-:W-:Y:S01]  /*8730*/  IMAD.IADD R20, R29, 0x1, R58 ;  /* 0x000000011d147824 */ /* 0x000fe200078e023a */
[----:B------:R-:W-:Y:S01]  /*8740*/  ISETP.NE.AND P1, PT, R0, 0x4, PT ;  /* 0x000000040000780c */ /* 0x000fe20003f25270 */
[----:B------:R-:W-:Y:S01]  /*8750*/  IMAD.IADD R21, R31, 0x1, R60 ;  /* 0x000000011f157824 */ /* 0x000fe200078e023c */
[----:B-1----:R-:W-:Y:S02]  /*8760*/  SEL R2, RZ, 0x1, P0 ;  /* 0x00000001ff027807 */ /* 0x002fe40000000000 */
[----:B------:R-:W-:Y:S02]  /*8770*/  SEL R3, RZ, 0x1, P1 ;  /* 0x00000001ff037807 */ /* 0x000fe40000800000 */
[----:B------:R-:W-:Y:S02]  /*8780*/  LOP3.LUT R69, R69, R2, RZ, 0x3c, !PT ;  /* 0x0000000245457212 */ /* 0x000fe400078e3cff */
[----:B------:R-:W-:Y:S02]  /*8790*/  LOP3.LUT R70, R70, R3, RZ, 0x3c, !PT ;  /* 0x0000000346467212 */ /* 0x000fe400078e3cff */
[----:B------:R-:W-:Y:S02]  /*87a0*/  @P2 R2UR UR36, R68 ;  /* 0x00000000442422ca */ /* 0x000fe400000e0000 */
[----:B------:R-:W-:Y:S02]  /*87b0*/  SEL R76, R76, RZ, P0 ;  /* 0x000000ff4c4c7207 */ /* 0x000fe40000000000 */
[----:B------:R-:W-:Y:S01]  /*87c0*/  SEL R30, R0, RZ, P1 ;  /* 0x000000ff001e7207 */ /* 0x000fe20000800000 */
[----:B------:R-:W-:Y:S10]  /*87d0*/  @P2 BRA `(.L_x_144) ;  /* 0xffffffcc00d42947 */ /* 0x000ff4000383ffff */
[----:B------:R-:W-:-:S09]  /*87e0*/  UISETP.NE.AND UP0, UPT, UR50, URZ, UPT ;  /* 0x000000ff3200728c */ /* 0x000fd2000bf05270 */
[----:B------:R-:W-:Y:S05]  /*87f0*/  BRA.U !UP0, `(.L_x_145) ;  /* 0x0000000108487547 */ /* 0x000fea000b800000 */
[----:B------:R-:W1:Y:S02]  /*8800*/  LDCU.64 UR4, c[0x0][0x890] ;  /* 0x00011200ff0477ac */ /* 0x000e640008000a00 */
[----:B-1----:R-:W-:-:S04]  /*8810*/  UISETP.NE.U32.AND UP0, UPT, UR4, URZ, UPT ;  /* 0x000000ff0400728c */ /* 0x002fc8000bf05070 */
[----:B------:R-:W-:-:S09]  /*8820*/  UISETP.NE.AND.EX UP0, UPT, UR5, URZ, UPT, UP0 ;  /* 0x000000ff0500728c */ /* 0x000fd2000bf05300 */
[----:B------:R-:W-:Y:S05]  /*8830*/  BRA.U UP0, `(.L_x_146) ;  /* 0x00000001000c7547 */ /* 0x000fea000b800000 */
[----:B------:R-:W-:-:S13]  /*8840*/  FSETP.NEU.AND P0, PT, R35, RZ, PT ;  /* 0x000000ff2300720b */ /* 0x000fda0003f0d000 */
[----:B------:R-:W-:Y:S05]  /*8850*/  @!P0 EXIT ;  /* 0x000000000000894d */ /* 0x000fea0003800000 */
[----:B------:R-:W-:Y:S05]  /*8860*/  BRA `(.L_x_145) ;  /* 0x00000000002c7947 */ /* 0x000fea0003800000 */
.L_x_146:
[----:B------:R-:W-:Y:S01]  /*8870*/  ISETP.NE.AND P0, PT, R75, RZ, PT ;  /* 0x000000ff4b00720c */ /* 0x000fe20003f05270 */
[----:B------:R-:W-:-:S12]  /*8880*/  BSSY.RECONVERGENT B0, `(.L_x_145) ;  /* 0x0000009000007945 */ /* 0x000fd80003800200 */
[----:B------:R-:W-:Y:S05]  /*8890*/  @P0 BRA `(.L_x_147) ;  /* 0x0000000000140947 */ /* 0x000fea0003800000 */
[----:B------:R-:W1:Y:S02]  /*88a0*/  LDCU.64 UR4, c[0x0][0x888] ;  /* 0x00011100ff0477ac */ /* 0x000e640008000a00 */
[----:B-1----:R-:W-:-:S04]  /*88b0*/  ISETP.NE.U32.AND P0, PT, RZ, UR4, PT ;  /* 0x00000004ff007c0c */ /* 0x002fc8000bf05070 */
[----:B------:R-:W-:-:S13]  /*88c0*/  ISETP.NE.AND.EX P0, PT, RZ, UR5, PT, P0 ;  /* 0x00000005ff007c0c */ /* 0x000fda000bf05300 */
[----:B------:R-:W-:Y:S05]  /*88d0*/  @!P0 EXIT ;  /* 0x000000000000894d */ /* 0x000fea0003800000 */
[----:B------:R-:W-:Y:S05]  /*88e0*/  BRA `(.L_x_148) ;  /* 0x0000000000087947 */ /* 0x000fea0003800000 */
.L_x_147:
[----:B------:R-:W-:-:S13]  /*88f0*/  FSETP.NEU.AND P0, PT, R35, RZ, PT ;  /* 0x000000ff2300720b */ /* 0x000fda0003f0d000 */
[----:B------:R-:W-:Y:S05]  /*8900*/  @!P0 EXIT ;  /* 0x000000000000894d */ /* 0x000fea0003800000 */
.L_x_148:
[----:B------:R-:W-:Y:S05]  /*8910*/  BSYNC.RECONVERGENT B0 ;  /* 0x0000000000007941 */ /* 0x000fea0003800200 */
.L_x_145:
[----:B------:R-:W-:Y:S01]  /*8920*/  ULEA UR4, UR51, UR48, 0x3 ;  /* 0x0000003033047291 */ /* 0x000fe2000f8e18ff */
[----:B------:R-:W-:-:S04]  /*8930*/  DEPBAR.LE SB0, 0x0 ;  /* 0x000080000000791a */ /* 0x000fc80000000000 */
[----:B------:R-:W-:-:S04]  /*8940*/  UIADD3 UR4, UPT, UPT, UR4, 0x60, URZ ;  /* 0x0000006004047890 */ /* 0x000fc8000fffe0ff */
[----:B------:R-:W-:-:S09]  /*8950*/  UPRMT UR4, UR37, 0x654, UR4 ;  /* 0x0000065425047896 */ /* 0x000fd20008000004 */
[----:B------:R-:W-:Y:S01]  /*8960*/  SYNCS.ARRIVE.TRANS64.RED.A1T0 RZ, [UR4], RZ ;  /* 0x000000ffffff79a7 */ /* 0x000fe20008100404 */
[----:B------:R-:W-:Y:S05]  /*8970*/  EXIT ;  /* 0x000000000000794d */ /* 0x000fea0003800000 */
.L_x_24:
[----:B--2---:R2:W4:Y:S02]  /*8980*/  SYNCS.PHASECHK.TRANS64.TRYWAIT P0, [R3+URZ+0x100], R2 ;  /* 0x00010002030075a7 */ /* 0x00452400080011ff */
[----:B----4-:R-:W-:Y:S05]  /*8990*/  @!P0 NANOSLEEP.SYNCS 0x989680 ;  /* 0x009896800000895d */ /* 0x010fea0003900000 */
[----:B------:R-:W4:Y:S02]  /*89a0*/  @!P0 SYNCS.PHASECHK.TRANS64 P0, [R3+URZ+0x100], R2 ;  /* 0x00010002030085a7 */ /* 0x000f2400080010ff */
[----:B----4-:R-:W-:Y:S05]  /*89b0*/  @!P0 BRA `(.L_x_24) ;  /* 0xfffffffc00f08947 */ /* 0x010fea000383ffff */
[----:B------:R-:W-:Y:S05]  /*89c0*/  BRA `(.L_x_149) ;  /* 0xffffff8c00d47947 */ /* 0x000fea000383ffff */
.L_x_27:
[----:B-1----:R-:W-:-:S07]  /*89d0*/  MOV R2, UR33 ;  /* 0x0000002100027c02 */ /* 0x002fce0008000f00 */
.L_x_150:
[----:B-1----:R1:W2:Y:S02]  /*89e0*/  SYNCS.PHASECHK.TRANS64.TRYWAIT P0, [R2+URZ+0x20], R5 ;  /* 0x00002005020075a7 */ /* 0x0022a400080011ff */
[----:B--2---:R-:W-:Y:S05]  /*89f0*/  @!P0 NANOSLEEP.SYNCS 0x989680 ;  /* 0x009896800000895d */ /* 0x004fea0003900000 */
[----:B------:R-:W2:Y:S02]  /*8a00*/  @!P0 SYNCS.PHASECHK.TRANS64 P0, [R2+URZ+0x20], R5 ;  /* 0x00002005020085a7 */ /* 0x000ea400080010ff */
[----:B--2---:R-:W-:Y:S05]  /*8a10*/  @!P0 BRA `(.L_x_150) ;  /* 0xfffffffc00f08947 */ /* 0x004fea000383ffff */
[----:B------:R-:W-:Y:S05]  /*8a20*/  BRA `(.L_x_26) ;  /* 0xffffff90003c7947 */ /* 0x000fea000383ffff */
.L_x_34:
[----:B-1----:R-:W-:-:S07]  /*8a30*/  MOV R2, UR17 ;  /* 0x0000001100027c02 */ /* 0x002fce0008000f00 */
.L_x_151:
[----:B-1----:R1:W2:Y:S02]  /*8a40*/  SYNCS.PHASECHK.TRANS64.TRYWAIT P0, [R2+URZ+0x20], R5 ;  /* 0x00002005020075a7 */ /* 0x0022a400080011ff */
[----:B--2---:R-:W-:Y:S05]  /*8a50*/  @!P0 NANOSLEEP.SYNCS 0x989680 ;  /* 0x009896800000895d */ /* 0x004fea0003900000 */
[----:B------:R-:W2:Y:S02]  /*8a60*/  @!P0 SYNCS.PHASECHK.TRANS64 P0, [R2+URZ+0x20], R5 ;  /* 0x00002005020085a7 */ /* 0x000ea400080010ff */
[----:B--2---:R-:W-:Y:S05]  /*8a70*/  @!P0 BRA `(.L_x_151) ;  /* 0xfffffffc00f08947 */ /* 0x004fea000383ffff */
[----:B------:R-:W-:Y:S05]  /*8a80*/  BRA `(.L_x_33) ;  /* 0xffffff9400007947 */ /* 0x000fea000383ffff */
.L_x_39:
[----:B-1----:R1:W2:Y:S02]  /*8a90*/  SYNCS.PHASECHK.TRANS64.TRYWAIT P0, [R2+URZ+0x90], R3 ;  /* 0x00009003020075a7 */ /* 0x0022a400080011ff */
[----:B--2---:R-:W-:Y:S05]  /*8aa0*/  @!P0 NANOSLEEP.SYNCS 0x989680 ;  /* 0x009896800000895d */ /* 0x004fea0003900000 */
[----:B------:R-:W2:Y:S02]  /*8ab0*/  @!P0 SYNCS.PHASECHK.TRANS64 P0, [R2+URZ+0x90], R3 ;  /* 0x00009003020085a7 */ /* 0x000ea400080010ff */
[----:B--2---:R-:W-:Y:S05]  /*8ac0*/  @!P0 BRA `(.L_x_39) ;  /* 0xfffffffc00f08947 */ /* 0x004fea000383ffff */
[----:B------:R-:W-:Y:S05]  /*8ad0*/  BRA `(.L_x_152) ;  /* 0xffffff9400ac7947 */ /* 0x000fea000383ffff */
.L_x_43:
[----:B---3--:R-:W-:-:S07]  /*8ae0*/  MOV R0, UR4 ;  /* 0x0000000400007c02 */ /* 0x008fce0008000f00 */
.L_x_153:
[----:B-1----:R1:W2:Y:S02]  /*8af0*/  SYNCS.PHASECHK.TRANS64.TRYWAIT P0, [R0+URZ], R3 ;  /* 0x00000003000075a7 */ /* 0x0022a400080011ff */
[----:B--2---:R-:W-:Y:S05]  /*8b00*/  @!P0 NANOSLEEP.SYNCS 0x989680 ;  /* 0x009896800000895d */ /* 0x004fea0003900000 */
[----:B------:R-:W2:Y:S02]  /*8b10*/  @!P0 SYNCS.PHASECHK.TRANS64 P0, [R0+URZ], R3 ;  /* 0x00000003000085a7 */ /* 0x000ea400080010ff */
[----:B--2---:R-:W-:Y:S05]  /*8b20*/  @!P0 BRA `(.L_x_153) ;  /* 0xfffffffc00f08947 */ /* 0x004fea000383ffff */
[----:B------:R-:W-:Y:S05]  /*8b30*/  BRA `(.L_x_154) ;  /* 0xffffff9c001c7947 */ /* 0x000fea000383ffff */
.L_x_44:
[----:B---3--:R-:W-:-:S07]  /*8b40*/  MOV R0, UR4 ;  /* 0x0000000400007c02 */ /* 0x008fce0008000f00 */
.L_x_155:
[----:B-1----:R1:W2:Y:S02]  /*8b50*/  SYNCS.PHASECHK.TRANS64.TRYWAIT P0, [R0+URZ], R3 ;  /* 0x00000003000075a7 */ /* 0x0022a400080011ff */
[----:B--2---:R-:W-:Y:S05]  /*8b60*/  @!P0 NANOSLEEP.SYNCS 0x989680 ;  /* 0x009896800000895d */ /* 0x004fea0003900000 */
[----:B------:R-:W2:Y:S02]  /*8b70*/  @!P0 SYNCS.PHASECHK.TRANS64 P0, [R0+URZ], R3 ;  /* 0x00000003000085a7 */ /* 0x000ea400080010ff */
[----:B--2---:R-:W-:Y:S05]  /*8b80*/  @!P0 BRA `(.L_x_155) ;  /* 0xfffffffc00f08947 */ /* 0x004fea000383ffff */
[----:B------:R-:W-:Y:S05]  /*8b90*/  BRA `(.L_x_156) ;  /* 0xffffff9c00287947 */ /* 0x000fea000383ffff */
.L_x_45:
[----:B---3--:R-:W-:-:S07]  /*8ba0*/  MOV R0, UR4 ;  /* 0x0000000400007c02 */ /* 0x008fce0008000f00 */
.L_x_157:
[----:B-1----:R1:W2:Y:S02]  /*8bb0*/  SYNCS.PHASECHK.TRANS64.TRYWAIT P0, [R0+URZ], R3 ;  /* 0x00000003000075a7 */ /* 0x0022a400080011ff */
[----:B--2---:R-:W-:Y:S05]  /*8bc0*/  @!P0 NANOSLEEP.SYNCS 0x989680 ;  /* 0x009896800000895d */ /* 0x004fea0003900000 */
[----:B------:R-:W2:Y:S02]  /*8bd0*/  @!P0 SYNCS.PHASECHK.TRANS64 P0, [R0+URZ], R3 ;  /* 0x00000003000085a7 */ /* 0x000ea400080010ff */
[----:B--2---:R-:W-:Y:S05]  /*8be0*/  @!P0 BRA `(.L_x_157) ;  /* 0xfffffffc00f08947 */ /* 0x004fea000383ffff */
[----:B------:R-:W-:Y:S05]  /*8bf0*/  BRA `(.L_x_158) ;  /* 0xffffff9c00347947 */ /* 0x000fea000383ffff */
.L_x_48:
[----:B-1----:R1:W2:Y:S02]  /*8c00*/  SYNCS.PHASECHK.TRANS64.TRYWAIT P0, [R0+URZ+0xf0], R5 ;  /* 0x0000f005000075a7 */ /* 0x0022a400080011ff */
[----:B--2---:R-:W-:Y:S05]  /*8c10*/  @!P0 NANOSLEEP.SYNCS 0x989680 ;  /* 0x009896800000895d */ /* 0x004fea0003900000 */
[----:B------:R-:W2:Y:S02]  /*8c20*/  @!P0 SYNCS.PHASECHK.TRANS64 P0, [R0+URZ+0xf0], R5 ;  /* 0x0000f005000085a7 */ /* 0x000ea400080010ff */
[----:B--2---:R-:W-:Y:S05]  /*8c30*/  @!P0 BRA `(.L_x_48) ;  /* 0xfffffffc00f08947 */ /* 0x004fea000383ffff */
[----:B------:R-:W-:Y:S05]  /*8c40*/  BRA `(.L_x_159) ;  /* 0xffffff9c00947947 */ /* 0x000fea000383ffff */
.L_x_49:
[----:B------:R-:W-:-:S07]  /*8c50*/  MOV R0, UR5 ;  /* 0x0000000500007c02 */ /* 0x000fce0008000f00 */
.L_x_160:
[----:B-1----:R1:W2:Y:S02]  /*8c60*/  SYNCS.PHASECHK.TRANS64.TRYWAIT P0, [R0+URZ+0xa0], R7 ;  /* 0x0000a007000075a7 */ /* 0x0022a400080011ff */
[----:B--2---:R-:W-:Y:S05]  /*8c70*/  @!P0 NANOSLEEP.SYNCS 0x989680 ;  /* 0x009896800000895d */ /* 0x004fea0003900000 */
[----:B------:R-:W2:Y:S02]  /*8c80*/  @!P0 SYNCS.PHASECHK.TRANS64 P0, [R0+URZ+0xa0], R7 ;  /* 0x0000a007000085a7 */ /* 0x000ea400080010ff */
[----:B--2---:R-:W-:Y:S05]  /*8c90*/  @!P0 BRA `(.L_x_160) ;  /* 0xfffffffc00f08947 */ /* 0x004fea000383ffff */
[----:B------:R-:W-:Y:S05]  /*8ca0*/  BRA `(.L_x_161) ;  /* 0xffffff9c00a47947 */ /* 0x000fea000383ffff */
.L_x_50:
[----:B-1----:R1:W2:Y:S02]  /*8cb0*/  SYNCS.PHASECHK.TRANS64.TRYWAIT P1, [R0+URZ+0x90], R5 ;  /* 0x00009005000075a7 */ /* 0x0022a400080211ff */
[----:B--2---:R-:W-:Y:S05]  /*8cc0*/  @!P1 NANOSLEEP.SYNCS 0x989680 ;  /* 0x009896800000995d */ /* 0x004fea0003900000 */
[----:B------:R-:W2:Y:S02]  /*8cd0*/  @!P1 SYNCS.PHASECHK.TRANS64 P1, [R0+URZ+0x90], R5 ;  /* 0x00009005000095a7 */ /* 0x000ea400080210ff */
[----:B--2---:R-:W-:Y:S05]  /*8ce0*/  @!P1 BRA `(.L_x_50) ;  /* 0xfffffffc00f09947 */ /* 0x004fea000383ffff */
[----:B------:R-:W-:Y:S05]  /*8cf0*/  BRA `(.L_x_162) ;  /* 0xffffff9c00d47947 */ /* 0x000fea000383ffff */
.L_x_53:
[----:B------:R-:W-:-:S07]  /*8d00*/  MOV R0, UR5 ;  /* 0x0000000500007c02 */ /* 0x000fce0008000f00 */
.L_x_163:
[----:B-1----:R1:W2:Y:S02]  /*8d10*/  SYNCS.PHASECHK.TRANS64.TRYWAIT P0, [R0+URZ+0xa0], R3 ;  /* 0x0000a003000075a7 */ /* 0x0022a400080011ff */
[----:B--2---:R-:W-:Y:S05]  /*8d20*/  @!P0 NANOSLEEP.SYNCS 0x989680 ;  /* 0x009896800000895d */ /* 0x004fea0003900000 */
[----:B------:R-:W2:Y:S02]  /*8d30*/  @!P0 SYNCS.PHASECHK.TRANS64 P0, [R0+URZ+0xa0], R3 ;  /* 0x0000a003000085a7 */ /* 0x000ea400080010ff */
[----:B--2---:R-:W-:Y:S05]  /*8d40*/  @!P0 BRA `(.L_x_163) ;  /* 0xfffffffc00f08947 */ /* 0x004fea000383ffff */
[----:B------:R-:W-:Y:S05]  /*8d50*/  BRA `(.L_x_52) ;  /* 0xffffffa000287947 */ /* 0x000fea000383ffff */
.L_x_62:
[----:B-1----:R-:W-:-:S04]  /*8d60*/  MOV R4, UR4 ;  /* 0x0000000400047c02 */ /* 0x002fc80008000f00 */
[----:B------:R1:W2:Y:S03]  /*8d70*/  SYNCS.PHASECHK.TRANS64.TRYWAIT P0, [R4+URZ+0x8], R5 ;  /* 0x00000805040075a7 */ /* 0x0002a600080011ff */
[----:B--2---:R-:W-:Y:S05]  /*8d80*/  @!P0 NANOSLEEP.SYNCS 0x989680 ;  /* 0x009896800000895d */ /* 0x004fea0003900000 */
[----:B------:R-:W2:Y:S02]  /*8d90*/  @!P0 SYNCS.PHASECHK.TRANS64 P0, [R4+URZ+0x8], R5 ;  /* 0x00000805040085a7 */ /* 0x000ea400080010ff */
[----:B--2---:R-:W-:Y:S05]  /*8da0*/  @!P0 BRA `(.L_x_62) ;  /* 0xfffffffc00ec8947 */ /* 0x004fea000383ffff */
[----:B------:R-:W-:Y:S05]  /*8db0*/  BRA `(.L_x_61) ;  /* 0xffffffa000dc7947 */ /* 0x000fea000383ffff */
.L_x_64:
[----:B------:R-:W-:Y:S01]  /*8dc0*/  BSSY B0, `(.L_x_164) ;  /* 0x0000006000007945 */ /* 0x000fe20003800000 */
[----:B------:R-:W-:-:S07]  /*8dd0*/  MOV R15, 0xffffffff ;  /* 0xffffffff000f7802 */ /* 0x000fce0000000f00 */
[----:B-1---5:R-:W-:Y:S05]  /*8de0*/  WARPSYNC.COLLECTIVE R15, `(.L_x_165) ;  /* 0x000000000f0c7348 */ /* 0x022fea0003c00000 */
[----:B------:R-:W-:Y:S02]  /*8df0*/  ELECT P6, UR79, PT ;  /* 0x00000000004f782f */ /* 0x000fe400038c0000 */
[----:B------:R-:W-:Y:S01]  /*8e00*/  MOV R14, UR79 ;  /* 0x0000004f000e7c02 */ /* 0x000fe20008000f00 */
[----:B-1---5:R-:W-:Y:S10]  /*8e10*/  ENDCOLLECTIVE ;  /* 0x000000000000791b */ /* 0x022ff40003800000 */
.L_x_165:
[----:B------:R-:W-:Y:S05]  /*8e20*/  BSYNC B0 ;  /* 0x0000000000007941 */ /* 0x000fea0003800000 */
.L_x_164:
[----:B------:R-:W-:Y:S05]  /*8e30*/  BRA `(.L_x_166) ;  /* 0xffffffa4000c7947 */ /* 0x000fea000383ffff */
.L_x_66:
[----:B-1----:R-:W-:-:S04]  /*8e40*/  MOV R2, UR4 ;  /* 0x0000000400027c02 */ /* 0x002fc80008000f00 */
[----:B------:R1:W2:Y:S03]  /*8e50*/  SYNCS.PHASECHK.TRANS64.TRYWAIT P0, [R2+URZ+0x8], R3 ;  /* 0x00000803020075a7 */ /* 0x0002a600080011ff */
[----:B--2---:R-:W-:Y:S05]  /*8e60*/  @!P0 NANOSLEEP.SYNCS 0x989680 ;  /* 0x009896800000895d */ /* 0x004fea0003900000 */
[----:B------:R-:W2:Y:S02]  /*8e70*/  @!P0 SYNCS.PHASECHK.TRANS64 P0, [R2+URZ+0x8], R3 ;  /* 0x00000803020085a7 */ /* 0x000ea400080010ff */
[----:B--2---:R-:W-:Y:S05]  /*8e80*/  @!P0 BRA `(.L_x_66) ;  /* 0xfffffffc00ec8947 */ /* 0x004fea000383ffff */
[----:B------:R-:W-:Y:S05]  /*8e90*/  BRA `(.L_x_65) ;  /* 0xffffffa400107947 */ /* 0x000fea000383ffff */
.L_x_67:
[----:B-1----:R1:W2:Y:S02]  /*8ea0*/  SYNCS.PHASECHK.TRANS64.TRYWAIT P0, [R0+URZ+0x90], R5 ;  /* 0x00009005000075a7 */ /* 0x0022a400080011ff */
[----:B--2---:R-:W-:Y:S05]  /*8eb0*/  @!P0 NANOSLEEP.SYNCS 0x989680 ;  /* 0x009896800000895d */ /* 0x004fea0003900000 */
[----:B------:R-:W2:Y:S02]  /*8ec0*/  @!P0 SYNCS.PHASECHK.TRANS64 P0, [R0+URZ+0x90], R5 ;  /* 0x00009005000085a7 */ /* 0x000ea400080010ff */
[----:B--2---:R-:W-:Y:S05]  /*8ed0*/  @!P0 BRA `(.L_x_67) ;  /* 0xfffffffc00f08947 */ /* 0x004fea000383ffff */
[----:B------:R-:W-:Y:S05]  /*8ee0*/  BRA `(.L_x_167) ;  /* 0xffffffa400f87947 */ /* 0x000fea000383ffff */
.L_x_69:
[----:B------:R-:W-:-:S07]  /*8ef0*/  MOV R0, UR7 ;  /* 0x0000000700007c02 */ /* 0x000fce0008000f00 */
.L_x_168:
[----:B-1----:R1:W2:Y:S02]  /*8f00*/  SYNCS.PHASECHK.TRANS64.TRYWAIT P0, [R0+URZ+0xd0], R5 ;  /* 0x0000d005000075a7 */ /* 0x0022a400080011ff */
[----:B--2---:R-:W-:Y:S05]  /*8f10*/  @!P0 NANOSLEEP.SYNCS 0x989680 ;  /* 0x009896800000895d */ /* 0x004fea0003900000 */
[----:B------:R-:W2:Y:S02]  /*8f20*/  @!P0 SYNCS.PHASECHK.TRANS64 P0, [R0+URZ+0xd0], R5 ;  /* 0x0000d005000085a7 */ /* 0x000ea400080010ff */
[----:B--2---:R-:W-:Y:S05]  /*8f30*/  @!P0 BRA `(.L_x_168) ;  /* 0xfffffffc00f08947 */ /* 0x004fea000383ffff */
[----:B------:R-:W-:Y:S05]  /*8f40*/  BRA `(.L_x_169) ;  /* 0xffffffa800447947 */ /* 0x000fea000383ffff */
.L_x_72:
[----:B------:R-:W-:Y:S07]  /*8f50*/  MOV R0, UR6 ;  /* 0x0000000600007c02 */ /* 0x000fee0008000f00 */
.L_x_170:
[----:B-1----:R1:W2:Y:S02]  /*8f60*/  SYNCS.PHASECHK.TRANS64.TRYWAIT P0, [R0+URZ], R5 ;  /* 0x00000005000075a7 */ /* 0x0022a400080011ff */
[----:B--2---:R-:W-:Y:S05]  /*8f70*/  @!P0 NANOSLEEP.SYNCS 0x989680 ;  /* 0x009896800000895d */ /* 0x004fea0003900000 */
[----:B------:R-:W2:Y:S02]  /*8f80*/  @!P0 SYNCS.PHASECHK.TRANS64 P0, [R0+URZ], R5 ;  /* 0x00000005000085a7 */ /* 0x000ea400080010ff */
[----:B--2---:R-:W-:Y:S05]  /*8f90*/  @!P0 BRA `(.L_x_170) ;  /* 0xfffffffc00f08947 */ /* 0x004fea000383ffff */
[----:B------:R-:W-:Y:S05]  /*8fa0*/  BRA `(.L_x_71) ;  /* 0xffffffa800587947 */ /* 0x000fea000383ffff */
.L_x_76:
[----:B-1----:R-:W-:-:S07]  /*8fb0*/  MOV R0, UR7 ;  /* 0x0000000700007c02 */ /* 0x002fce0008000f00 */
.L_x_171:
[----:B-1----:R1:W2:Y:S02]  /*8fc0*/  SYNCS.PHASECHK.TRANS64.TRYWAIT P0, [R0+URZ], R3 ;  /* 0x00000003000075a7 */ /* 0x0022a400080011ff */
[----:B--2---:R-:W-:Y:S05]  /*8fd0*/  @!P0 NANOSLEEP.SYNCS 0x989680 ;  /* 0x009896800000895d */ /* 0x004fea0003900000 */
[----:B------:R-:W2:Y:S02]  /*8fe0*/  @!P0 SYNCS.PHASECHK.TRANS64 P0, [R0+URZ], R3 ;  /* 0x00000003000085a7 */ /* 0x000ea400080010ff */
[----:B--2---:R-:W-:Y:S05]  /*8ff0*/  @!P0 BRA `(.L_x_171) ;  /* 0xfffffffc00f08947 */ /* 0x004fea000383ffff */
[----:B------:R-:W-:Y:S05]  /*9000*/  BRA `(.L_x_172) ;  /* 0xffffffac004c7947 */ /* 0x000fea000383ffff */
.L_x_77:
[----:B------:R-:W-:-:S07]  /*9010*/  MOV R0, UR7 ;  /* 0x0000000700007c02 */ /* 0x000fce0008000f00 */
.L_x_173:
[----:B-1----:R1:W2:Y:S02]  /*9020*/  SYNCS.PHASECHK.TRANS64.TRYWAIT P0, [R0+URZ], R3 ;  /* 0x00000003000075a7 */ /* 0x0022a400080011ff */
[----:B--2---:R-:W-:Y:S05]  /*9030*/  @!P0 NANOSLEEP.SYNCS 0x989680 ;  /* 0x009896800000895d */ /* 0x004fea0003900000 */
[----:B------:R-:W2:Y:S02]  /*9040*/  @!P0 SYNCS.PHASECHK.TRANS64 P0, [R0+URZ], R3 ;  /* 0x00000003000085a7 */ /* 0x000ea400080010ff */
[----:B--2---:R-:W-:Y:S05]  /*9050*/  @!P0 BRA `(.L_x_173) ;  /* 0xfffffffc00f08947 */ /* 0x004fea000383ffff */
[----:B------:R-:W-:Y:S05]  /*9060*/  BRA `(.L_x_174) ;  /* 0xffffffac00587947 */ /* 0x000fea000383ffff */
.L_x_78:
[----:B------:R-:W-:-:S07]  /*9070*/  MOV R0, UR7 ;  /* 0x0000000700007c02 */ /* 0x000fce0008000f00 */
.L_x_175:
[----:B-1----:R1:W2:Y:S02]  /*9080*/  SYNCS.PHASECHK.TRANS64.TRYWAIT P0, [R0+URZ], R3 ;  /* 0x00000003000075a7 */ /* 0x0022a400080011ff */
[----:B--2---:R-:W-:Y:S05]  /*9090*/  @!P0 NANOSLEEP.SYNCS 0x989680 ;  /* 0x009896800000895d */ /* 0x004fea0003900000 */
[----:B------:R-:W2:Y:S02]  /*90a0*/  @!P0 SYNCS.PHASECHK.TRANS64 P0, [R0+URZ], R3 ;  /* 0x00000003000085a7 */ /* 0x000ea400080010ff */
[----:B--2---:R-:W-:Y:S05]  /*90b0*/  @!P0 BRA `(.L_x_175) ;  /* 0xfffffffc00f08947 */ /* 0x004fea000383ffff */
[----:B------:R-:W-:Y:S05]  /*90c0*/  BRA `(.L_x_176) ;  /* 0xffffffac00647947 */ /* 0x000fea000383ffff */
.L_x_81:
[----:B------:R-:W-:-:S07]  /*90d0*/  MOV R0, UR5 ;  /* 0x0000000500007c02 */ /* 0x000fce0008000f00 */
.L_x_177:
[----:B-1----:R1:W2:Y:S02]  /*90e0*/  SYNCS.PHASECHK.TRANS64.TRYWAIT P1, [R0+URZ+0x110], R3 ;  /* 0x00011003000075a7 */ /* 0x0022a400080211ff */
[----:B--2---:R-:W-:Y:S05]  /*90f0*/  @!P1 NANOSLEEP.SYNCS 0x989680 ;  /* 0x009896800000995d */ /* 0x004fea0003900000 */
[----:B------:R-:W2:Y:S02]  /*9100*/  @!P1 SYNCS.PHASECHK.TRANS64 P1, [R0+URZ+0x110], R3 ;  /* 0x00011003000095a7 */ /* 0x000ea400080210ff */
[----:B--2---:R-:W-:Y:S05]  /*9110*/  @!P1 BRA `(.L_x_177) ;  /* 0xfffffffc00f09947 */ /* 0x004fea000383ffff */
[----:B------:R-:W-:Y:S05]  /*9120*/  BRA `(.L_x_178) ;  /* 0xffffffac00b07947 */ /* 0x000fea000383ffff */
.L_x_86:
[----:B--2---:R2:W4:Y:S02]  /*9130*/  SYNCS.PHASECHK.TRANS64.TRYWAIT P0, [R0+URZ+0x90], R3 ;  /* 0x00009003000075a7 */ /* 0x00452400080011ff */
[----:B----4-:R-:W-:Y:S05]  /*9140*/  @!P0 NANOSLEEP.SYNCS 0x989680 ;  /* 0x009896800000895d */ /* 0x010fea0003900000 */
[----:B------:R-:W4:Y:S02]  /*9150*/  @!P0 SYNCS.PHASECHK.TRANS64 P0, [R0+URZ+0x90], R3 ;  /* 0x00009003000085a7 */ /* 0x000f2400080010ff */
[----:B----4-:R-:W-:Y:S05]  /*9160*/  @!P0 BRA `(.L_x_86) ;  /* 0xfffffffc00f08947 */ /* 0x010fea000383ffff */
[----:B------:R-:W-:Y:S05]  /*9170*/  BRA `(.L_x_179) ;  /* 0xffffffb000c47947 */ /* 0x000fea000383ffff */
.L_x_89:
[----:B------:R-:W-:Y:S07]  /*9180*/  MOV R0, UR7 ;  /* 0x0000000700007c02 */ /* 0x000fee0008000f00 */
.L_x_180:
[----:B--2---:R2:W4:Y:S02]  /*9190*/  SYNCS.PHASECHK.TRANS64.TRYWAIT P0, [R0+URZ+0x88], R3 ;  /* 0x00008803000075a7 */ /* 0x00452400080011ff */
[----:B----4-:R-:W-:Y:S05]  /*91a0*/  @!P0 NANOSLEEP.SYNCS 0x989680 ;  /* 0x009896800000895d */ /* 0x010fea0003900000 */
[----:B------:R-:W4:Y:S02]  /*91b0*/  @!P0 SYNCS.PHASECHK.TRANS64 P0, [R0+URZ+0x88], R3 ;  /* 0x00008803000085a7 */ /* 0x000f2400080010ff */
[----:B----4-:R-:W-:Y:S05]  /*91c0*/  @!P0 BRA `(.L_x_180) ;  /* 0xfffffffc00f08947 */ /* 0x010fea000383ffff */
[----:B------:R-:W-:Y:S05]  /*91d0*/  BRA `(.L_x_88) ;  /* 0xffffffb400a47947 */ /* 0x000fea000383ffff */
.L_x_92:
[----:B------:R-:W-:Y:S07]  /*91e0*/  MOV R3, UR7 ;  /* 0x0000000700037c02 */ /* 0x000fee0008000f00 */
.L_x_181:
[----:B-1----:R1:W2:Y:S02]  /*91f0*/  SYNCS.PHASECHK.TRANS64.TRYWAIT P0, [R3+URZ+0x60], R12 ;  /* 0x0000600c030075a7 */ /* 0x0022a400080011ff */
[----:B--2---:R-:W-:Y:S05]  /*9200*/  @!P0 NANOSLEEP.SYNCS 0x989680 ;  /* 0x009896800000895d */ /* 0x004fea0003900000 */
[----:B------:R-:W2:Y:S02]  /*9210*/  @!P0 SYNCS.PHASECHK.TRANS64 P0, [R3+URZ+0x60], R12 ;  /* 0x0000600c030085a7 */ /* 0x000ea400080010ff */
[----:B--2---:R-:W-:Y:S05]  /*9220*/  @!P0 BRA `(.L_x_181) ;  /* 0xfffffffc00f08947 */ /* 0x004fea000383ffff */
[----:B------:R-:W-:Y:S05]  /*9230*/  BRA `(.L_x_182) ;  /* 0xffffffb8001c7947 */ /* 0x000fea000383ffff */
.L_x_93:
[----:B-1----:R-:W-:Y:S07]  /*9240*/  MOV R3, UR7 ;  /* 0x0000000700037c02 */ /* 0x002fee0008000f00 */
.L_x_183:
[----:B-1----:R1:W2:Y:S02]  /*9250*/  SYNCS.PHASECHK.TRANS64.TRYWAIT P0, [R3+URZ+0x68], R12 ;  /* 0x0000680c030075a7 */ /* 0x0022a400080011ff */
[----:B--2---:R-:W-:Y:S05]  /*9260*/  @!P0 NANOSLEEP.SYNCS 0x989680 ;  /* 0x009896800000895d */ /* 0x004fea0003900000 */
[----:B------:R-:W2:Y:S02]  /*9270*/  @!P0 SYNCS.PHASECHK.TRANS64 P0, [R3+URZ+0x68], R12 ;  /* 0x0000680c030085a7 */ /* 0x000ea400080010ff */
[----:B--2---:R-:W-:Y:S05]  /*9280*/  @!P0 BRA `(.L_x_183) ;  /* 0xfffffffc00f08947 */ /* 0x004fea000383ffff */
[----:B------:R-:W-:Y:S05]  /*9290*/  BRA `(.L_x_184) ;  /* 0xffffffb800787947 */ /* 0x000fea000383ffff */
.L_x_94:
[----:B-1----:R-:W-:Y:S07]  /*92a0*/  MOV R3, UR7 ;  /* 0x0000000700037c02 */ /* 0x002fee0008000f00 */
.L_x_185:
[----:B-1----:R1:W2:Y:S02]  /*92b0*/  SYNCS.PHASECHK.TRANS64.TRYWAIT P0, [R3+URZ+0x70], R12 ;  /* 0x0000700c030075a7 */ /* 0x0022a400080011ff */
[----:B--2---:R-:W-:Y:S05]  /*92c0*/  @!P0 NANOSLEEP.SYNCS 0x989680 ;  /* 0x009896800000895d */ /* 0x004fea0003900000 */
[----:B------:R-:W2:Y:S02]  /*92d0*/  @!P0 SYNCS.PHASECHK.TRANS64 P0, [R3+URZ+0x70], R12 ;  /* 0x0000700c030085a7 */ /* 0x000ea400080010ff */
[----:B--2---:R-:W-:Y:S05]  /*92e0*/  @!P0 BRA `(.L_x_185) ;  /* 0xfffffffc00f08947 */ /* 0x004fea000383ffff */
[----:B------:R-:W-:Y:S05]  /*92f0*/  BRA `(.L_x_186) ;  /* 0xffffffb800d47947 */ /* 0x000fea000383ffff */
.L_x_95:
[----:B------:R-:W-:Y:S07]  /*9300*/  MOV R3, UR7 ;  /* 0x0000000700037c02 */ /* 0x000fee0008000f00 */
.L_x_187:
[----:B-1----:R1:W2:Y:S02]  /*9310*/  SYNCS.PHASECHK.TRANS64.TRYWAIT P0, [R3+URZ+0x78], R12 ;  /* 0x0000780c030075a7 */ /* 0x0022a400080011ff */
[----:B--2---:R-:W-:Y:S05]  /*9320*/  @!P0 NANOSLEEP.SYNCS 0x989680 ;  /* 0x009896800000895d */ /* 0x004fea0003900000 */
[----:B------:R-:W2:Y:S02]  /*9330*/  @!P0 SYNCS.PHASECHK.TRANS64 P0, [R3+URZ+0x78], R12 ;  /* 0x0000780c030085a7 */ /* 0x000ea400080010ff */
[----:B--2---:R-:W-:Y:S05]  /*9340*/  @!P0 BRA `(.L_x_187) ;  /* 0xfffffffc00f08947 */ /* 0x004fea000383ffff */
[----:B------:R-:W-:Y:S05]  /*9350*/  BRA `(.L_x_188) ;  /* 0xffffffbc00747947 */ /* 0x000fea000383ffff */
.L_x_97:
[----:B------:R-:W-:-:S07]  /*9360*/  MOV R0, UR7 ;  /* 0x0000000700007c02 */ /* 0x000fce0008000f00 */
.L_x_189:
[----:B-1----:R1:W4:Y:S02]  /*9370*/  SYNCS.PHASECHK.TRANS64.TRYWAIT P0, [R0+URZ+0x60], R3 ;  /* 0x00006003000075a7 */ /* 0x00232400080011ff */
[----:B----4-:R-:W-:Y:S05]  /*9380*/  @!P0 NANOSLEEP.SYNCS 0x989680 ;  /* 0x009896800000895d */ /* 0x010fea0003900000 */
[----:B------:R-:W4:Y:S02]  /*9390*/  @!P0 SYNCS.PHASECHK.TRANS64 P0, [R0+URZ+0x60], R3 ;  /* 0x00006003000085a7 */ /* 0x000f2400080010ff */
[----:B----4-:R-:W-:Y:S05]  /*93a0*/  @!P0 BRA `(.L_x_189) ;  /* 0xfffffffc00f08947 */ /* 0x010fea000383ffff */
[----:B------:R-:W-:Y:S05]  /*93b0*/  BRA `(.L_x_190) ;  /* 0xffffffbc00fc7947 */ /* 0x000fea000383ffff */
.L_x_98:
[----:B-1----:R-:W-:-:S07]  /*93c0*/  MOV R0, UR7 ;  /* 0x0000000700007c02 */ /* 0x002fce0008000f00 */
.L_x_191:
[----:B-1----:R1:W4:Y:S02]  /*93d0*/  SYNCS.PHASECHK.TRANS64.TRYWAIT P0, [R0+URZ+0x68], R3 ;  /* 0x00006803000075a7 */ /* 0x00232400080011ff */
[----:B----4-:R-:W-:Y:S05]  /*93e0*/  @!P0 NANOSLEEP.SYNCS 0x989680 ;  /* 0x009896800000895d */ /* 0x010fea0003900000 */
[----:B------:R-:W4:Y:S02]  /*93f0*/  @!P0 SYNCS.PHASECHK.TRANS64 P0, [R0+URZ+0x68], R3 ;  /* 0x00006803000085a7 */ /* 0x000f2400080010ff */
[----:B----4-:R-:W-:Y:S05]  /*9400*/  @!P0 BRA `(.L_x_191) ;  /* 0xfffffffc00f08947 */ /* 0x010fea000383ffff */
[----:B------:R-:W-:Y:S05]  /*9410*/  BRA `(.L_x_192) ;  /* 0xffffffbc00ec7947 */ /* 0x000fea000383ffff */
.L_x_99:
[----:B-1----:R-:W-:-:S07]  /*9420*/  MOV R0, UR7 ;  /* 0x0000000700007c02 */ /* 0x002fce0008000f00 */
.L_x_193:
[----:B-1----:R1:W4:Y:S02]  /*9430*/  SYNCS.PHASECHK.TRANS64.TRYWAIT P0, [R0+URZ+0x70], R3 ;  /* 0x00007003000075a7 */ /* 0x00232400080011ff */
[----:B----4-:R-:W-:Y:S05]  /*9440*/  @!P0 NANOSLEEP.SYNCS 0x989680 ;  /* 0x009896800000895d */ /* 0x010fea0003900000 */
[----:B------:R-:W4:Y:S02]  /*9450*/  @!P0 SYNCS.PHASECHK.TRANS64 P0, [R0+URZ+0x70], R3 ;  /* 0x00007003000085a7 */ /* 0x000f2400080010ff */
[----:B----4-:R-:W-:Y:S05]  /*9460*/  @!P0 BRA `(.L_x_193) ;  /* 0xfffffffc00f08947 */ /* 0x010fea000383ffff */
[----:B------:R-:W-:Y:S05]  /*9470*/  BRA `(.L_x_194) ;  /* 0xffffffbc00dc7947 */ /* 0x000fea000383ffff */
.L_x_101:
[----:B--2---:R2:W3:Y:S02]  /*9480*/  SYNCS.PHASECHK.TRANS64.TRYWAIT P0, [R0+URZ+0x90], R3 ;  /* 0x00009003000075a7 */ /* 0x0044e400080011ff */
[----:B---3--:R-:W-:Y:S05]  /*9490*/  @!P0 NANOSLEEP.SYNCS 0x989680 ;  /* 0x009896800000895d */ /* 0x008fea0003900000 */
[----:B------:R-:W3:Y:S02]  /*94a0*/  @!P0 SYNCS.PHASECHK.TRANS64 P0, [R0+URZ+0x90], R3 ;  /* 0x00009003000085a7 */ /* 0x000ee400080010ff */
[----:B---3--:R-:W-:Y:S05]  /*94b0*/  @!P0 BRA `(.L_x_101) ;  /* 0xfffffffc00f08947 */ /* 0x008fea000383ffff */
[----:B------:R-:W-:Y:S05]  /*94c0*/  BRA `(.L_x_195) ;  /* 0xffffffc000ac7947 */ /* 0x000fea000383ffff */
.L_x_112:
[----:B-1----:R-:W-:Y:S04]  /*94d0*/  MOV R0, UR48 ;  /* 0x0000003000007c02 */ /* 0x002fe80008000f00 */
[----:B------:R1:W3:Y:S03]  /*94e0*/  SYNCS.PHASECHK.TRANS64.TRYWAIT P1, [R0+URZ+0x40], R5 ;  /* 0x00004005000075a7 */ /* 0x0002e600080211ff */
[----:B---3--:R-:W-:Y:S05]  /*94f0*/  @!P1 NANOSLEEP.SYNCS 0x989680 ;  /* 0x009896800000995d */ /* 0x008fea0003900000 */
[----:B------:R-:W3:Y:S02]  /*9500*/  @!P1 SYNCS.PHASECHK.TRANS64 P1, [R0+URZ+0x40], R5 ;  /* 0x00004005000095a7 */ /* 0x000ee400080210ff */
[----:B---3--:R-:W-:Y:S05]  /*9510*/  @!P1 BRA `(.L_x_112) ;  /* 0xfffffffc00ec9947 */ /* 0x008fea000383ffff */
[----:B------:R-:W-:Y:S05]  /*9520*/  BRA `(.L_x_111) ;  /* 0xffffffcc00b47947 */ /* 0x000fea000383ffff */
.L_x_114:
[----:B-1----:R1:W4:Y:S02]  /*9530*/  SYNCS.PHASECHK.TRANS64.TRYWAIT P0, [R74+URZ+0xb0], R3 ;  /* 0x0000b0034a0075a7 */ /* 0x00232400080011ff */
[----:B----4-:R-:W-:Y:S05]  /*9540*/  @!P0 NANOSLEEP.SYNCS 0x989680 ;  /* 0x009896800000895d */ /* 0x010fea0003900000 */
[----:B------:R-:W4:Y:S02]  /*9550*/  @!P0 SYNCS.PHASECHK.TRANS64 P0, [R74+URZ+0xb0], R3 ;  /* 0x0000b0034a0085a7 */ /* 0x000f2400080010ff */
[----:B----4-:R-:W-:Y:S05]  /*9560*/  @!P0 BRA `(.L_x_114) ;  /* 0xfffffffc00f08947 */ /* 0x010fea000383ffff */
[----:B------:R-:W-:Y:S05]  /*9570*/  BRA `(.L_x_113) ;  /* 0xffffffcc00d47947 */ /* 0x000fea000383ffff */
.L_x_123:
[----:B--2---:R2:W3:Y:S02]  /*9580*/  SYNCS.PHASECHK.TRANS64.TRYWAIT P0, [R3+URZ+0x40], R0 ;  /* 0x00004000030075a7 */ /* 0x0044e400080011ff */
[----:B---3--:R-:W-:Y:S05]  /*9590*/  @!P0 NANOSLEEP.SYNCS 0x989680 ;  /* 0x009896800000895d */ /* 0x008fea0003900000 */
[----:B------:R-:W3:Y:S02]  /*95a0*/  @!P0 SYNCS.PHASECHK.TRANS64 P0, [R3+URZ+0x40], R0 ;  /* 0x00004000030085a7 */ /* 0x000ee400080010ff */
[----:B---3--:R-:W-:Y:S05]  /*95b0*/  @!P0 BRA `(.L_x_123) ;  /* 0xfffffffc00f08947 */ /* 0x008fea000383ffff */
[----:B------:R-:W-:Y:S05]  /*95c0*/  BRA `(.L_x_122) ;  /* 0xffffffd400e07947 */ /* 0x000fea000383ffff */
.L_x_131:
[----:B--2---:R2:W3:Y:S02]  /*95d0*/  SYNCS.PHASECHK.TRANS64.TRYWAIT P0, [R83+URZ+0x40], R4 ;  /* 0x00004004530075a7 */ /* 0x0044e400080011ff */
[----:B---3--:R-:W-:Y:S05]  /*95e0*/  @!P0 NANOSLEEP.SYNCS 0x989680 ;  /* 0x009896800000895d */ /* 0x008fea0003900000 */
[----:B------:R-:W3:Y:S02]  /*95f0*/  @!P0 SYNCS.PHASECHK.TRANS64 P0, [R83+URZ+0x40], R4 ;  /* 0x00004004530085a7 */ /* 0x000ee400080010ff */
[----:B---3--:R-:W-:Y:S05]  /*9600*/  @!P0 BRA `(.L_x_131) ;  /* 0xfffffffc00f08947 */ /* 0x008fea000383ffff */
[----:B------:R-:W-:Y:S05]  /*9610*/  BRA `(.L_x_130) ;  /* 0xffffffdc00fc7947 */ /* 0x000fea000383ffff */
.L_x_139:
[----:B--2---:R2:W3:Y:S02]  /*9620*/  SYNCS.PHASECHK.TRANS64.TRYWAIT P0, [R88+URZ+0x40], R3 ;  /* 0x00004003580075a7 */ /* 0x0044e400080011ff */
[----:B---3--:R-:W-:Y:S05]  /*9630*/  @!P0 NANOSLEEP.SYNCS 0x989680 ;  /* 0x009896800000895d */ /* 0x008fea0003900000 */
[----:B------:R-:W3:Y:S02]  /*9640*/  @!P0 SYNCS.PHASECHK.TRANS64 P0, [R88+URZ+0x40], R3 ;  /* 0x00004003580085a7 */ /* 0x000ee400080010ff */
[----:B---3--:R-:W-:Y:S05]  /*9650*/  @!P0 BRA `(.L_x_139) ;  /* 0xfffffffc00f08947 */ /* 0x008fea000383ffff */
[----:B------:R-:W-:Y:S05]  /*9660*/  BRA `(.L_x_138) ;  /* 0xffffffe800187947 */ /* 0x000fea000383ffff */
        .weak           $__internal_0_$__cuda_sm10x_tcgen05_guardrail_trap_col_being_dealloced_not_returned_by_alloc
        .type           $__internal_0_$__cuda_sm10x_tcgen05_guardrail_trap_col_being_dealloced_not_returned_by_alloc,@function
        .size           $__internal_0_$__cuda_sm10x_tcgen05_guardrail_trap_col_being_dealloced_not_returned_by_alloc,($__internal_1_$__cuda_sm10x_tcgen05_guardrail_trap_phase_invalid_during_alloc - $__internal_0_$__cuda_sm10x_tcgen05_guardrail_trap_col_being_dealloced_not_returned_by_alloc)
$__internal_0_$__cuda_sm10x_tcgen05_guardrail_trap_col_being_dealloced_not_returned_by_alloc:
[----:B------:R-:W-:Y:S05]  /*9670*/  BPT.TRAP 0x1 ;  /* 0x000000040000795c */ /* 0x000fea0000300000 */
[----:B------:R-:W-:-:S04]  /*9680*/  HFMA2 R3, -RZ, RZ, 0, 0 ;  /* 0x00000000ff037431 */ /* 0x000fc800000001ff */
[----:B------:R-:W-:Y:S05]  /*9690*/  RET.REL.NODEC R2 `(_ZN7cutlass13device_kernelINS_4gemm6kernel13GemmUniversalIN4cute5tupleIJiiiiEEENS1_10collective13CollectiveMmaINS1_35MainloopSm100TmaUmmaWarpSpecializedILi4ELi2ELi4ENS5_IJNS4_1CILi4EEENSA_ILi1EEESC_EEEEENS5_IJNSA_ILi128EEESF_NSA_ILi64EEEEEENS_6half_tENS5_IJlSC_lEEESI_NS5_IJSC_llEEENS4_8TiledMMAINS4_8MMA_AtomIJNS4_26SM100_MMA_F16BF16_2x1SM_SSISI_SI_fLi128ELi128ELNS4_4UMMA5MajorE0ELSP_1ELNSO_7ScaleInE0ELSQ_0EEEEEENS4_6LayoutINS5_IJSC_SC_SC_EEENS5_IJNSA_ILi0EEESV_SV_EEEEENS5_IJNS4_10UnderscoreESY_SY_EEEEENS4_18SM100_TMA_2SM_LOADENS4_14ComposedLayoutINS4_7SwizzleILi3ELi4ELi3EEENS4_18smem_ptr_flag_bitsILi16EEENST_INS5_IJNSA_ILi8EEESG_EEENS5_IJSG_SC_EEEEEEEvNS4_8identityENS4_28SM100_TMA_2SM_LOAD_MULTICASTENS12_IS14_S16_NST_INS5_IJSG_S17_EEENS5_IJSC_SG_EEEEEEEvS1C_EENS_8epilogue10collective18CollectiveEpilogueINS1J_23Sm100TmaWarpSpecializedILi4ELi2ELi16ELb1ELb0EEEJNS5_IJSG_SF_SG_EEENS5_IJNST_ISG_SC_EENST_INS5_IJNSA_ILi16EEENSA_ILi2EEEEEES1F_EEEEESI_SJ_SI_SJ_NS1J_6fusion15FusionCallbacksIS1N_NS1V_17LinearCombinationISI_fSI_fLNS_15FloatRoundStyleE2EEES1O_S1U_JEEENS4_5SM1004TMEM4LOAD26SM100_TMEM_LOAD_32dp32b16xENS4_13SM90_TMA_LOADENS12_INS13_ILi1ELi4ELi3EEES16_NST_INS5_IJS17_S1Q_EEENS5_IJS1Q_SC_EEEEEEENS4_39AutoVectorizingCopyWithAssumedAlignmentILi128EEENS4_14SM90_TMA_STOREES2A_S2C_S2C_EEEvvEEEEvNT_6ParamsE) ;  /* 0xffffff6802587950 */ /* 0x000fea0003c3ffff */
        .weak           $__internal_1_$__cuda_sm10x_tcgen05_guardrail_trap_phase_invalid_during_alloc
        .type           $__internal_1_$__cuda_sm10x_tcgen05_guardrail_trap_phase_invalid_during_alloc,@function
        .size           $__internal_1_$__cuda_sm10x_tcgen05_guardrail_trap_phase_invalid_during_alloc,($__internal_2_$__cuda_sm10x_tcgen05_guardrail_trap_unallocated_columns_being_dealloced - $__internal_1_$__cuda_sm10x_tcgen05_guardrail_trap_phase_invalid_during_alloc)
$__internal_1_$__cuda_sm10x_tcgen05_guardrail_trap_phase_invalid_during_alloc:
[----:B------:R-:W-:Y:S05]  /*96a0*/  BPT.TRAP 0x1 ;  /* 0x000000040000795c */ /* 0x000fea0000300000 */
[----:B------:R-:W-:-:S04]  /*96b0*/  MOV R3, 0x0 ;  /* 0x0000000000037802 */ /* 0x000fc80000000f00 */
[----:B------:R-:W-:Y:S05]  /*96c0*/  RET.REL.NODEC R2 `(_ZN7cutlass13device_kernelINS_4gemm6kernel13GemmUniversalIN4cute5tupleIJiiiiEEENS1_10collective13CollectiveMmaINS1_35MainloopSm100TmaUmmaWarpSpecializedILi4ELi2ELi4ENS5_IJNS4_1CILi4EEENSA_ILi1EEESC_EEEEENS5_IJNSA_ILi128EEESF_NSA_ILi64EEEEEENS_6half_tENS5_IJlSC_lEEESI_NS5_IJSC_llEEENS4_8TiledMMAINS4_8MMA_AtomIJNS4_26SM100_MMA_F16BF16_2x1SM_SSISI_SI_fLi128ELi128ELNS4_4UMMA5MajorE0ELSP_1ELNSO_7ScaleInE0ELSQ_0EEEEEENS4_6LayoutINS5_IJSC_SC_SC_EEENS5_IJNSA_ILi0EEESV_SV_EEEEENS5_IJNS4_10UnderscoreESY_SY_EEEEENS4_18SM100_TMA_2SM_LOADENS4_14ComposedLayoutINS4_7SwizzleILi3ELi4ELi3EEENS4_18smem_ptr_flag_bitsILi16EEENST_INS5_IJNSA_ILi8EEESG_EEENS5_IJSG_SC_EEEEEEEvNS4_8identityENS4_28SM100_TMA_2SM_LOAD_MULTICASTENS12_IS14_S16_NST_INS5_IJSG_S17_EEENS5_IJSC_SG_EEEEEEEvS1C_EENS_8epilogue10collective18CollectiveEpilogueINS1J_23Sm100TmaWarpSpecializedILi4ELi2ELi16ELb1ELb0EEEJNS5_IJSG_SF_SG_EEENS5_IJNST_ISG_SC_EENST_INS5_IJNSA_ILi16EEENSA_ILi2EEEEEES1F_EEEEESI_SJ_SI_SJ_NS1J_6fusion15FusionCallbacksIS1N_NS1V_17LinearCombinationISI_fSI_fLNS_15FloatRoundStyleE2EEES1O_S1U_JEEENS4_5SM1004TMEM4LOAD26SM100_TMEM_LOAD_32dp32b16xENS4_13SM90_TMA_LOADENS12_INS13_ILi1ELi4ELi3EEES16_NST_INS5_IJS17_S1Q_EEENS5_IJS1Q_SC_EEEEEEENS4_39AutoVectorizingCopyWithAssumedAlignmentILi128EEENS4_14SM90_TMA_STOREES2A_S2C_S2C_EEEvvEEEEvNT_6ParamsE) ;  /* 0xffffff68024c7950 */ /* 0x000fea0003c3ffff */
        .weak           $__internal_2_$__cuda_sm10x_tcgen05_guardrail_trap_unallocated_columns_being_dealloced
        .type           $__internal_2_$__cuda_sm10x_tcgen05_guardrail_trap_unallocated_columns_being_dealloced,@function
        .size           $__internal_2_$__cuda_sm10x_tcgen05_guardrail_trap_unallocated_columns_being_dealloced,(.L_x_197 - $__internal_2_$__cuda_sm10x_tcgen05_guardrail_trap_unallocated_columns_being_dealloced)
$__internal_2_$__cuda_sm10x_tcgen05_guardrail_trap_unallocated_columns_being_dealloced:
[----:B------:R-:W-:Y:S05]  /*96d0*/  BPT.TRAP 0x1 ;  /* 0x000000040000795c */ /* 0x000fea0000300000 */
[----:B------:R-:W-:-:S04]  /*96e0*/  HFMA2 R3, -RZ, RZ, 0, 0 ;  /* 0x00000000ff037431 */ /* 0x000fc800000001ff */
[----:B------:R-:W-:Y:S05]  /*96f0*/  RET.REL.NODEC R2 `(_ZN7cutlass13device_kernelINS_4gemm6kernel13GemmUniversalIN4cute5tupleIJiiiiEEENS1_10collective13CollectiveMmaINS1_35MainloopSm100TmaUmmaWarpSpecializedILi4ELi2ELi4ENS5_IJNS4_1CILi4EEENSA_ILi1EEESC_EEEEENS5_IJNSA_ILi128EEESF_NSA_ILi64EEEEEENS_6half_tENS5_IJlSC_lEEESI_NS5_IJSC_llEEENS4_8TiledMMAINS4_8MMA_AtomIJNS4_26SM100_MMA_F16BF16_2x1SM_SSISI_SI_fLi128ELi128ELNS4_4UMMA5MajorE0ELSP_1ELNSO_7ScaleInE0ELSQ_0EEEEEENS4_6LayoutINS5_IJSC_SC_SC_EEENS5_IJNSA_ILi0EEESV_SV_EEEEENS5_IJNS4_10UnderscoreESY_SY_EEEEENS4_18SM100_TMA_2SM_LOADENS4_14ComposedLayoutINS4_7SwizzleILi3ELi4ELi3EEENS4_18smem_ptr_flag_bitsILi16EEENST_INS5_IJNSA_ILi8EEESG_EEENS5_IJSG_SC_EEEEEEEvNS4_8identityENS4_28SM100_TMA_2SM_LOAD_MULTICASTENS12_IS14_S16_NST_INS5_IJSG_S17_EEENS5_IJSC_SG_EEEEEEEvS1C_EENS_8epilogue10collective18CollectiveEpilogueINS1J_23Sm100TmaWarpSpecializedILi4ELi2ELi16ELb1ELb0EEEJNS5_IJSG_SF_SG_EEENS5_IJNST_ISG_SC_EENST_INS5_IJNSA_ILi16EEENSA_ILi2EEEEEES1F_EEEEESI_SJ_SI_SJ_NS1J_6fusion15FusionCallbacksIS1N_NS1V_17LinearCombinationISI_fSI_fLNS_15FloatRoundStyleE2EEES1O_S1U_JEEENS4_5SM1004TMEM4LOAD26SM100_TMEM_LOAD_32dp32b16xENS4_13SM90_TMA_LOADENS12_INS13_ILi1ELi4ELi3EEES16_NST_INS5_IJS17_S1Q_EEENS5_IJS1Q_SC_EEEEEEENS4_39AutoVectorizingCopyWithAssumedAlignmentILi128EEENS4_14SM90_TMA_STOREES2A_S2C_S2C_EEEvvEEEEvNT_6ParamsE) ;  /* 0xffffff6802407950 */ /* 0x000fea0003c3ffff */
.L_x_196:
[----:B------:R-:W-:-:S00]  /*9700*/  BRA `(.L_x_196) ;  /* 0xfffffffc00fc7947 */ /* 0x000fc0000383ffff */
[----:B------:R-:W-:-:S00]  /*9710*/  NOP ;  /* 0x0000000000007918 */ /* 0x000fc00000000000 */
        /* <DEDUP_REMOVED lines=14> */
.L_x_197:


//--------------------- .nv.global.init           --------------------------
	.section	.nv.global.init,"aw",@progbits
.nv.global.init:
	.type		$str$27,@object
	.size		$str$27,($str$28 - $str$27)
$str$27:
        /*0000*/ 	.byte	0x28, 0x61, 0x64, 0x64, 0x72, 0x65, 0x73, 0x73, 0x20, 0x26, 0x20, 0x6d, 0x61, 0x73, 0x6b, 0x29
        /*0010*/ 	.byte	0x20, 0x3d, 0x3d, 0x20, 0x30, 0x00
	.type		$str$28,@object
	.size		$str$28,($str$26 - $str$28)
$str$28:
        /*0016*/ 	.byte	0x2f, 0x74, 0x6d, 0x70, 0x2f, 0x63, 0x75, 0x74, 0x6c, 0x61, 0x73, 0x73, 0x5f, 0x73, 0x77, 0x65
        /*0026*/ 	.byte	0x65, 0x70, 0x5f, 0x73, 0x72, 0x63, 0x2f, 0x69, 0x6e, 0x63, 0x6c, 0x75, 0x64, 0x65, 0x2f, 0x63
        /*0036*/ 	.byte	0x75, 0x74, 0x65, 0x2f, 0x70, 0x6f, 0x69, 0x6e, 0x74, 0x65, 0x72, 0x5f, 0x66, 0x6c, 0x61, 0x67
        /*0046*/ 	.byte	0x67, 0x65, 0x64, 0x2e, 0x68, 0x70, 0x70, 0x00
	.type		$str$26,@object
	.size		$str$26,($str$25 - $str$26)
$str$26:
        /*004e*/ 	.byte	0x2f, 0x74, 0x6d, 0x70, 0x2f, 0x63, 0x75, 0x74, 0x6c, 0x61, 0x73, 0x73, 0x5f, 0x73, 0x77, 0x65
        /*005e*/ 	.byte	0x65, 0x70, 0x5f, 0x73, 0x72, 0x63, 0x2f, 0x69, 0x6e, 0x63, 0x6c, 0x75, 0x64, 0x65, 0x2f, 0x63
        /*006e*/ 	.byte	0x75, 0x74, 0x65, 0x2f, 0x61, 0x74, 0x6f, 0x6d, 0x2f, 0x63, 0x6f, 0x70, 0x79, 0x5f, 0x74, 0x72
        /*007e*/ 	.byte	0x61, 0x69, 0x74, 0x73, 0x5f, 0x73, 0x6d, 0x31, 0x30, 0x30, 0x2e, 0x68, 0x70, 0x70, 0x00
	.type		$str$25,@object
	.size		$str$25,(__unnamed_1 - $str$25)
$str$25:
        /*008d*/ 	.byte	0x28, 0x28, 0x75, 0x69, 0x6e, 0x74, 0x33, 0x32, 0x5f, 0x74, 0x28, 0x74, 0x68, 0x72, 0x65, 0x61
        /*009d*/ 	.byte	0x64, 0x49, 0x64, 0x78, 0x2e, 0x78, 0x29, 0x20, 0x2f, 0x20, 0x33, 0x32, 0x29, 0x20, 0x25, 0x20
        /*00ad*/ 	.byte	0x34, 0x29, 0x20, 0x3d, 0x3d, 0x20, 0x28, 0x28, 0x28, 0x74, 0x6d, 0x65, 0x6d, 0x5f, 0x61, 0x64
        /*00bd*/ 	.byte	0x64, 0x72, 0x20, 0x3e, 0x3e, 0x20, 0x31, 0x36, 0x29, 0x20, 0x2f, 0x20, 0x33, 0x32, 0x29, 0x20
        /*00cd*/ 	.byte	0x25, 0x20, 0x34, 0x29, 0x00
	.type		__unnamed_1,@object
	.size		__unnamed_1,(__unnamed_2 - __unnamed_1)
__unnamed_1:
        /*00d2*/ 	.byte	0x61, 0x75, 0x74, 0x6f, 0x20, 0x63, 0x75, 0x74, 0x65, 0x3a, 0x3a, 0x61, 0x73, 0x5f, 0x70, 0x6f
        /* <DEDUP_REMOVED lines=24> */
        /*0262*/ 	.byte	0x34, 0x38, 0x3e, 0x3e, 0x3e, 0x3e, 0x5d, 0x00
	.type		__unnamed_2,@object
	.size		__unnamed_2,(.L_2 - __unnamed_2)
__unnamed_2:
        /* <DEDUP_REMOVED lines=40> */
        /*04ea*/ 	.byte	0x3a, 0x3a, 0x43, 0x3c, 0x30, 0x3e, 0x3e, 0x3e, 0x3e, 0x5d, 0x00
.L_2:


//--------------------- .nv.shared._ZN7cutlass13device_kernelINS_4gemm6kernel13GemmUniversalIN4cute5tupleIJiiiiEEENS1_10collective13CollectiveMmaINS1_35MainloopSm100TmaUmmaWarpSpecializedILi4ELi2ELi4ENS5_IJNS4_1CILi4EEENSA_ILi1EEESC_EEEEENS5_IJNSA_ILi128EEESF_NSA_ILi64EEEEEENS_6half_tENS5_IJlSC_lEEESI_NS5_IJSC_llEEENS4_8TiledMMAINS4_8MMA_AtomIJNS4_26SM100_MMA_F16BF16_2x1SM_SSISI_SI_fLi128ELi128ELNS4_4UMMA5MajorE0ELSP_1ELNSO_7ScaleInE0ELSQ_0EEEEEENS4_6LayoutINS5_IJSC_SC_SC_EEENS5_IJNSA_ILi0EEESV_SV_EEEEENS5_IJNS4_10UnderscoreESY_SY_EEEEENS4_18SM100_TMA_2SM_LOADENS4_14ComposedLayoutINS4_7SwizzleILi3ELi4ELi3EEENS4_18smem_ptr_flag_bitsILi16EEENST_INS5_IJNSA_ILi8EEESG_EEENS5_IJSG_SC_EEEEEEEvNS4_8identityENS4_28SM100_TMA_2SM_LOAD_MULTICASTENS12_IS14_S16_NST_INS5_IJSG_S17_EEENS5_IJSC_SG_EEEEEEEvS1C_EENS_8epilogue10collective18CollectiveEpilogueINS1J_23Sm100TmaWarpSpecializedILi4ELi2ELi16ELb1ELb0EEEJNS5_IJSG_SF_SG_EEENS5_IJNST_ISG_SC_EENST_INS5_IJNSA_ILi16EEENSA_ILi2EEEEEES1F_EEEEESI_SJ_SI_SJ_NS1J_6fusion15FusionCallbacksIS1N_NS1V_17LinearCombinationISI_fSI_fLNS_15FloatRoundStyleE2EEES1O_S1U_JEEENS4_5SM1004TMEM4LOAD26SM100_TMEM_LOAD_32dp32b16xENS4_13SM90_TMA_LOADENS12_INS13_ILi1ELi4ELi3EEES16_NST_INS5_IJS17_S1Q_EEENS5_IJS1Q_SC_EEEEEEENS4_39AutoVectorizingCopyWithAssumedAlignmentILi128EEENS4_14SM90_TMA_STOREES2A_S2C_S2C_EEEvvEEEEvNT_6ParamsE --------------------------
	.section	.nv.shared._ZN7cutlass13device_kernelINS_4gemm6kernel13GemmUniversalIN4cute5tupleIJiiiiEEENS1_10collective13CollectiveMmaINS1_35MainloopSm100TmaUmmaWarpSpecializedILi4ELi2ELi4ENS5_IJNS4_1CILi4EEENSA_ILi1EEESC_EEEEENS5_IJNSA_ILi128EEESF_NSA_ILi64EEEEEENS_6half_tENS5_IJlSC_lEEESI_NS5_IJSC_llEEENS4_8TiledMMAINS4_8MMA_AtomIJNS4_26SM100_MMA_F16BF16_2x1SM_SSISI_SI_fLi128ELi128ELNS4_4UMMA5MajorE0ELSP_1ELNSO_7ScaleInE0ELSQ_0EEEEEENS4_6LayoutINS5_IJSC_SC_SC_EEENS5_IJNSA_ILi0EEESV_SV_EEEEENS5_IJNS4_10UnderscoreESY_SY_EEEEENS4_18SM100_TMA_2SM_LOADENS4_14ComposedLayoutINS4_7SwizzleILi3ELi4ELi3EEENS4_18smem_ptr_flag_bitsILi16EEENST_INS5_IJNSA_ILi8EEESG_EEENS5_IJSG_SC_EEEEEEEvNS4_8identityENS4_28SM100_TMA_2SM_LOAD_MULTICASTENS12_IS14_S16_NST_INS5_IJSG_S17_EEENS5_IJSC_SG_EEEEEEEvS1C_EENS_8epilogue10collective18CollectiveEpilogueINS1J_23Sm100TmaWarpSpecializedILi4ELi2ELi16ELb1ELb0EEEJNS5_IJSG_SF_SG_EEENS5_IJNST_ISG_SC_EENST_INS5_IJNSA_ILi16EEENSA_ILi2EEEEEES1F_EEEEESI_SJ_SI_SJ_NS1J_6fusion15FusionCallbacksIS1N_NS1V_17LinearCombinationISI_fSI_fLNS_15FloatRoundStyleE2EEES1O_S1U_JEEENS4_5SM1004TMEM4LOAD26SM100_TMEM_LOAD_32dp32b16xENS4_13SM90_TMA_LOADENS12_INS13_ILi1ELi4ELi3EEES16_NST_INS5_IJS17_S1Q_EEENS5_IJS1Q_SC_EEEEEEENS4_39AutoVectorizingCopyWithAssumedAlignmentILi128EEENS4_14SM90_TMA_STOREES2A_S2C_S2C_EEEvvEEEEvNT_6ParamsE,"aw",@nobits
	.sectionflags	@""
	.align	16
	.zero		1024


//--------------------- .nv.shared.reserved.0     --------------------------
	.section	.nv.shared.reserved.0,"aw",@nobits
	.weak		__nv_reservedSMEM_offset_0_alias
	.size		__nv_reservedSMEM_offset_0_alias, 0, 64
	.other		__nv_reservedSMEM_offset_0_alias,@"STO_CUDA_RESERVED_SHARED STV_DEFAULT"
__nv_reservedSMEM_offset_0_alias:
	.zero		0
.nv.shared.reserved.0:
	.zero		64
	.weak		__nv_reservedSMEM_tcgen05_partition
	.type		__nv_reservedSMEM_tcgen05_partition,@object
	.size		__nv_reservedSMEM_tcgen05_partition,(.L_0 - __nv_reservedSMEM_tcgen05_partition)
__nv_reservedSMEM_tcgen05_partition:
	.zero		32
.L_0:


//--------------------- .nv.global                --------------------------
	.section	.nv.global,"aw",@nobits
.nv.global:
	.type		_ZN40_INTERNAL_d4c89d21_4_k_cu_03edbd17_376784cute1_E,@object
	.size		_ZN40_INTERNAL_d4c89d21_4_k_cu_03edbd17_376784cute1_E,(_ZN40_INTERNAL_d4c89d21_4_k_cu_03edbd17_376784cuda3std3__45__cpo6cbeginE - _ZN40_INTERNAL_d4c89d21_4_k_cu_03edbd17_376784cute1_E)
_ZN40_INTERNAL_d4c89d21_4_k_cu_03edbd17_376784cute1_E:
	.zero		1
	.type		_ZN40_INTERNAL_d4c89d21_4_k_cu_03edbd17_376784cuda3std3__45__cpo6cbeginE,@object
	.size		_ZN40_INTERNAL_d4c89d21_4_k_cu_03edbd17_376784cuda3std3__45__cpo6cbeginE,(_ZN40_INTERNAL_d4c89d21_4_k_cu_03edbd17_376784cuda3std3__48in_placeE - _ZN40_INTERNAL_d4c89d21_4_k_cu_03edbd17_376784cuda3std3__45__cpo6cbeginE)
_ZN40_INTERNAL_d4c89d21_4_k_cu_03edbd17_376784cuda3std3__45__cpo6cbeginE:
	.zero		1
	.type		_ZN40_INTERNAL_d4c89d21_4_k_cu_03edbd17_376784cuda3std3__48in_placeE,@object
	.size		_ZN40_INTERNAL_d4c89d21_4_k_cu_03edbd17_376784cuda3std3__48in_placeE,(_ZN40_INTERNAL_d4c89d21_4_k_cu_03edbd17_376784cuda3std6ranges3__45__cpo9iter_moveE - _ZN40_INTERNAL_d4c89d21_4_k_cu_03edbd17_376784cuda3std3__48in_placeE)
_ZN40_INTERNAL_d4c89d21_4_k_cu_03edbd17_376784cuda3std3__48in_placeE:
	.zero		1
	.type		_ZN40_INTERNAL_d4c89d21_4_k_cu_03edbd17_376784cuda3std6ranges3__45__cpo9iter_moveE,@object
	.size		_ZN40_INTERNAL_d4c89d21_4_k_cu_03edbd17_376784cuda3std6ranges3__45__cpo9iter_moveE,(_ZN40_INTERNAL_d4c89d21_4_k_cu_03edbd17_376784cuda3std3__45__cpo5beginE - _ZN40_INTERNAL_d4c89d21_4_k_cu_03edbd17_376784cuda3std6ranges3__45__cpo9iter_moveE)
_ZN40_INTERNAL_d4c89d21_4_k_cu_03edbd17_376784cuda3std6ranges3__45__cpo9iter_moveE:
	.zero		1
	.type		_ZN40_INTERNAL_d4c89d21_4_k_cu_03edbd17_376784cuda3std3__45__cpo5beginE,@object
	.size		_ZN40_INTERNAL_d4c89d21_4_k_cu_03edbd17_376784cuda3std3__45__cpo5beginE,(_ZN40_INTERNAL_d4c89d21_4_k_cu_03edbd17_376784cuda3std3__442_GLOBAL__N__d4c89d21_4_k_cu_03edbd17_376786ignoreE - _ZN40_INTERNAL_d4c89d21_4_k_cu_03edbd17_376784cuda3std3__45__cpo5beginE)
_ZN40_INTERNAL_d4c89d21_4_k_cu_03edbd17_376784cuda3std3__45__cpo5beginE:
	.zero		1
	.type		_ZN40_INTERNAL_d4c89d21_4_k_cu_03edbd17_376784cuda3std3__442_GLOBAL__N__d4c89d21_4_k_cu_03edbd17_376786ignoreE,@object
	.size		_ZN40_INTERNAL_d4c89d21_4_k_cu_03edbd17_376784cuda3std3__442_GLOBAL__N__d4c89d21_4_k_cu_03edbd17_376786ignoreE,(_ZN40_INTERNAL_d4c89d21_4_k_cu_03edbd17_376784cute7productE - _ZN40_INTERNAL_d4c89d21_4_k_cu_03edbd17_376784cuda3std3__442_GLOBAL__N__d4c89d21_4_k_cu_03edbd17_376786ignoreE)
_ZN40_INTERNAL_d4c89d21_4_k_cu_03edbd17_376784cuda3std3__442_GLOBAL__N__d4c89d21_4_k_cu_03edbd17_376786ignoreE:
	.zero		1
	.type		_ZN40_INTERNAL_d4c89d21_4_k_cu_03edbd17_376784cute7productE,@object
	.size		_ZN40_INTERNAL_d4c89d21_4_k_cu_03edbd17_376784cute7productE,(_ZN40_INTERNAL_d4c89d21_4_k_cu_03edbd17_376784cuda3std3__45__cpo3endE - _ZN40_INTERNAL_d4c89d21_4_k_cu_03edbd17_376784cute7productE)
_ZN40_INTERNAL_d4c89d21_4_k_cu_03edbd17_376784cute7productE:
	.zero		1
	.type		_ZN40_INTERNAL_d4c89d21_4_k_cu_03edbd17_376784cuda3std3__45__cpo3endE,@object
	.size		_ZN40_INTERNAL_d4c89d21_4_k_cu_03edbd17_376784cuda3std3__45__cpo3endE,(_ZN40_INTERNAL_d4c89d21_4_k_cu_03edbd17_376784cuda3std3__419piecewise_constructE - _ZN40_INTERNAL_d4c89d21_4_k_cu_03edbd17_376784cuda3std3__45__cpo3endE)
_ZN40_INTERNAL_d4c89d21_4_k_cu_03edbd17_376784cuda3std3__45__cpo3endE:
	.zero		1
	.type		_ZN40_INTERNAL_d4c89d21_4_k_cu_03edbd17_376784cuda3std3__419piecewise_constructE,@object
	.size		_ZN40_INTERNAL_d4c89d21_4_k_cu_03edbd17_376784cuda3std3__419piecewise_constructE,(_ZN40_INTERNAL_d4c89d21_4_k_cu_03edbd17_376784cuda3std3__45__cpo4cendE - _ZN40_INTERNAL_d4c89d21_4_k_cu_03edbd17_376784cuda3std3__419piecewise_constructE)
_ZN40_INTERNAL_d4c89d21_4_k_cu_03edbd17_376784cuda3std3__419piecewise_constructE:
	.zero		1
	.type		_ZN40_INTERNAL_d4c89d21_4_k_cu_03edbd17_376784cuda3std3__45__cpo4cendE,@object
	.size		_ZN40_INTERNAL_d4c89d21_4_k_cu_03edbd17_376784cuda3std3__45__cpo4cendE,(_ZN40_INTERNAL_d4c89d21_4_k_cu_03edbd17_376784cuda3std6ranges3__45__cpo4swapE - _ZN40_INTERNAL_d4c89d21_4_k_cu_03edbd17_376784cuda3std3__45__cpo4cendE)
_ZN40_INTERNAL_d4c89d21_4_k_cu_03edbd17_376784cuda3std3__45__cpo4cendE:
	.zero		1
	.type		_ZN40_INTERNAL_d4c89d21_4_k_cu_03edbd17_376784cuda3std6ranges3__45__cpo4swapE,@object
	.size		_ZN40_INTERNAL_d4c89d21_4_k_cu_03edbd17_376784cuda3std6ranges3__45__cpo4swapE,(.L_10 - _ZN40_INTERNAL_d4c89d21_4_k_cu_03edbd17_376784cuda3std6ranges3__45__cpo4swapE)
_ZN40_INTERNAL_d4c89d21_4_k_cu_03edbd17_376784cuda3std6ranges3__45__cpo4swapE:
	.zero		1
.L_10:


//--------------------- .nv.constant0._ZN7cutlass13device_kernelINS_4gemm6kernel13GemmUniversalIN4cute5tupleIJiiiiEEENS1_10collective13CollectiveMmaINS1_35MainloopSm100TmaUmmaWarpSpecializedILi4ELi2ELi4ENS5_IJNS4_1CILi4EEENSA_ILi1EEESC_EEEEENS5_IJNSA_ILi128EEESF_NSA_ILi64EEEEEENS_6half_tENS5_IJlSC_lEEESI_NS5_IJSC_llEEENS4_8TiledMMAINS4_8MMA_AtomIJNS4_26SM100_MMA_F16BF16_2x1SM_SSISI_SI_fLi128ELi128ELNS4_4UMMA5MajorE0ELSP_1ELNSO_7ScaleInE0ELSQ_0EEEEEENS4_6LayoutINS5_IJSC_SC_SC_EEENS5_IJNSA_ILi0EEESV_SV_EEEEENS5_IJNS4_10UnderscoreESY_SY_EEEEENS4_18SM100_TMA_2SM_LOADENS4_14ComposedLayoutINS4_7SwizzleILi3ELi4ELi3EEENS4_18smem_ptr_flag_bitsILi16EEENST_INS5_IJNSA_ILi8EEESG_EEENS5_IJSG_SC_EEEEEEEvNS4_8identityENS4_28SM100_TMA_2SM_LOAD_MULTICASTENS12_IS14_S16_NST_INS5_IJSG_S17_EEENS5_IJSC_SG_EEEEEEEvS1C_EENS_8epilogue10collective18CollectiveEpilogueINS1J_23Sm100TmaWarpSpecializedILi4ELi2ELi16ELb1ELb0EEEJNS5_IJSG_SF_SG_EEENS5_IJNST_ISG_SC_EENST_INS5_IJNSA_ILi16EEENSA_ILi2EEEEEES1F_EEEEESI_SJ_SI_SJ_NS1J_6fusion15FusionCallbacksIS1N_NS1V_17LinearCombinationISI_fSI_fLNS_15FloatRoundStyleE2EEES1O_S1U_JEEENS4_5SM1004TMEM4LOAD26SM100_TMEM_LOAD_32dp32b16xENS4_13SM90_TMA_LOADENS12_INS13_ILi1ELi4ELi3EEES16_NST_INS5_IJS17_S1Q_EEENS5_IJS1Q_SC_EEEEEEENS4_39AutoVectorizingCopyWithAssumedAlignmentILi128EEENS4_14SM90_TMA_STOREES2A_S2C_S2C_EEEvvEEEEvNT_6ParamsE --------------------------
	.section	.nv.constant0._ZN7cutlass13device_kernelINS_4gemm6kernel13GemmUniversalIN4cute5tupleIJiiiiEEENS1_10collective13CollectiveMmaINS1_35MainloopSm100TmaUmmaWarpSpecializedILi4ELi2ELi4ENS5_IJNS4_1CILi4EEENSA_ILi1EEESC_EEEEENS5_IJNSA_ILi128EEESF_NSA_ILi64EEEEEENS_6half_tENS5_IJlSC_lEEESI_NS5_IJSC_llEEENS4_8TiledMMAINS4_8MMA_AtomIJNS4_26SM100_MMA_F16BF16_2x1SM_SSISI_SI_fLi128ELi128ELNS4_4UMMA5MajorE0ELSP_1ELNSO_7ScaleInE0ELSQ_0EEEEEENS4_6LayoutINS5_IJSC_SC_SC_EEENS5_IJNSA_ILi0EEESV_SV_EEEEENS5_IJNS4_10UnderscoreESY_SY_EEEEENS4_18SM100_TMA_2SM_LOADENS4_14ComposedLayoutINS4_7SwizzleILi3ELi4ELi3EEENS4_18smem_ptr_flag_bitsILi16EEENST_INS5_IJNSA_ILi8EEESG_EEENS5_IJSG_SC_EEEEEEEvNS4_8identityENS4_28SM100_TMA_2SM_LOAD_MULTICASTENS12_IS14_S16_NST_INS5_IJSG_S17_EEENS5_IJSC_SG_EEEEEEEvS1C_EENS_8epilogue10collective18CollectiveEpilogueINS1J_23Sm100TmaWarpSpecializedILi4ELi2ELi16ELb1ELb0EEEJNS5_IJSG_SF_SG_EEENS5_IJNST_ISG_SC_EENST_INS5_IJNSA_ILi16EEENSA_ILi2EEEEEES1F_EEEEESI_SJ_SI_SJ_NS1J_6fusion15FusionCallbacksIS1N_NS1V_17LinearCombinationISI_fSI_fLNS_15FloatRoundStyleE2EEES1O_S1U_JEEENS4_5SM1004TMEM4LOAD26SM100_TMEM_LOAD_32dp32b16xENS4_13SM90_TMA_LOADENS12_INS13_ILi1ELi4ELi3EEES16_NST_INS5_IJS17_S1Q_EEENS5_IJS1Q_SC_EEEEEEENS4_39AutoVectorizingCopyWithAssumedAlignmentILi128EEENS4_14SM90_TMA_STOREES2A_S2C_S2C_EEEvvEEEEvNT_6ParamsE,"a",@progbits
	.sectionflags	@""
	.align	4
.nv.constant0._ZN7cutlass13device_kernelINS_4gemm6kernel13GemmUniversalIN4cute5tupleIJiiiiEEENS1_10collective13CollectiveMmaINS1_35MainloopSm100TmaUmmaWarpSpecializedILi4ELi2ELi4ENS5_IJNS4_1CILi4EEENSA_ILi1EEESC_EEEEENS5_IJNSA_ILi128EEESF_NSA_ILi64EEEEEENS_6half_tENS5_IJlSC_lEEESI_NS5_IJSC_llEEENS4_8TiledMMAINS4_8MMA_AtomIJNS4_26SM100_MMA_F16BF16_2x1SM_SSISI_SI_fLi128ELi128ELNS4_4UMMA5MajorE0ELSP_1ELNSO_7ScaleInE0ELSQ_0EEEEEENS4_6LayoutINS5_IJSC_SC_SC_EEENS5_IJNSA_ILi0EEESV_SV_EEEEENS5_IJNS4_10UnderscoreESY_SY_EEEEENS4_18SM100_TMA_2SM_LOADENS4_14ComposedLayoutINS4_7SwizzleILi3ELi4ELi3EEENS4_18smem_ptr_flag_bitsILi16EEENST_INS5_IJNSA_ILi8EEESG_EEENS5_IJSG_SC_EEEEEEEvNS4_8identityENS4_28SM100_TMA_2SM_LOAD_MULTICASTENS12_IS14_S16_NST_INS5_IJSG_S17_EEENS5_IJSC_SG_EEEEEEEvS1C_EENS_8epilogue10collective18CollectiveEpilogueINS1J_23Sm100TmaWarpSpecializedILi4ELi2ELi16ELb1ELb0EEEJNS5_IJSG_SF_SG_EEENS5_IJNST_ISG_SC_EENST_INS5_IJNSA_ILi16EEENSA_ILi2EEEEEES1F_EEEEESI_SJ_SI_SJ_NS1J_6fusion15FusionCallbacksIS1N_NS1V_17LinearCombinationISI_fSI_fLNS_15FloatRoundStyleE2EEES1O_S1U_JEEENS4_5SM1004TMEM4LOAD26SM100_TMEM_LOAD_32dp32b16xENS4_13SM90_TMA_LOADENS12_INS13_ILi1ELi4ELi3EEES16_NST_INS5_IJS17_S1Q_EEENS5_IJS1Q_SC_EEEEEEENS4_39AutoVectorizingCopyWithAssumedAlignmentILi128EEENS4_14SM90_TMA_STOREES2A_S2C_S2C_EEEvvEEEEvNT_6ParamsE:
	.zero		2944


//--------------------- SYMBOLS --------------------------

	.type		.nv.reservedSmem.offset0,@object
	.size		.nv.reservedSmem.offset0,0x4
	.type		.nv.reservedSmem.cap,@object
	.size		.nv.reservedSmem.cap,0x4
	.type		__assertfail,@function
